def gluon_wgmma(
    a_ptr,
    b_ptr,
    c_ptr,
    M,
    N,
    K,
    stride_am,
    stride_bk,
    stride_cm,
    BLOCK_M: gl.constexpr,
    BLOCK_N: gl.constexpr,
    BLOCK_K: gl.constexpr,
    DTYPE: gl.constexpr,
    A_LAYOUT: gl.constexpr,
    B_LAYOUT: gl.constexpr,
    C_LAYOUT: gl.constexpr,
    B_SHAPE: gl.constexpr,
    TRANS_B: gl.constexpr,
    NUM_BUFFERS: gl.constexpr,
    NUM_WARPS: gl.constexpr,
):
    a_desc = tma.make_tensor_descriptor(
        a_ptr, [M, K], [stride_am, 1], [BLOCK_M, BLOCK_K], A_LAYOUT
    )
    b_desc = tma.make_tensor_descriptor(
        b_ptr,
        [N, K] if TRANS_B else [K, N],
        [stride_bk, 1],
        B_SHAPE,
        B_LAYOUT,
    )
    c_desc = tma.make_tensor_descriptor(
        c_ptr, [M, N], [stride_cm, 1], [BLOCK_M, BLOCK_N], C_LAYOUT
    )

    a_bufs = gl.allocate_shared_memory(
        DTYPE, [NUM_BUFFERS, BLOCK_M, BLOCK_K], A_LAYOUT
    )
    b_bufs = gl.allocate_shared_memory(DTYPE, [NUM_BUFFERS] + B_SHAPE, B_LAYOUT)

    pid_m = gl.program_id(0)
    pid_n = gl.program_id(1)
    off_m = pid_m * BLOCK_M
    off_n = pid_n * BLOCK_N

    mma_layout: gl.constexpr = pick_wgmma_layout(DTYPE, BLOCK_M, BLOCK_N, NUM_WARPS)
    acc = warpgroup_mma_init(
        gl.zeros((BLOCK_M, BLOCK_N), dtype=gl.float32, layout=mma_layout)
    )

    bars = gl.allocate_shared_memory(
        gl.int64, [NUM_BUFFERS, 1], mbarrier.MBarrierLayout()
    )
    for i in gl.static_range(NUM_BUFFERS):
        mbarrier.init(bars.index(i), count=1)
    idx = 0
    phase = 0

    for k in range(0, K, BLOCK_K):
        a = a_bufs.index(idx)
        b = b_bufs.index(idx)
        bar = bars.index(idx)
        mbarrier.expect(bar, a_desc.block_type.nbytes + b_desc.block_type.nbytes)
        tma.async_copy_global_to_shared(a_desc, [off_m, k], bar, a)
        tma.async_copy_global_to_shared(
            b_desc, [off_n, k] if TRANS_B else [k, off_n], bar, b
        )
        mbarrier.wait(bar, phase=phase)

        if TRANS_B:
            b = b.permute((1, 0))
        acc = warpgroup_mma_wait(num_outstanding=0, deps=(acc,))
        acc = warpgroup_mma(a, b, acc, is_async=True)

        idx += 1
        if idx == NUM_BUFFERS:
            idx = 0
            phase ^= 1

    acc = warpgroup_mma_wait(num_outstanding=0, deps=(acc,))
    for i in gl.static_range(NUM_BUFFERS):
        mbarrier.invalidate(bars.index(i))

    c_smem = gl.allocate_shared_memory(DTYPE, [BLOCK_M, BLOCK_N], C_LAYOUT)
    c_smem.store(acc.to(DTYPE))
    fence_async_shared()
    tma.async_copy_shared_to_global(c_desc, [off_m, off_n], c_smem)
    tma.store_wait(pendings=0)

# config = {"BLOCK_K": 64, "BLOCK_M": 256, "BLOCK_N": 64, "arch": "sm_90", "dtype": "bf16", "num_buffers": 3, "num_warps": 8, "trans_b": 1}
# arch = sm_90


// ===== COMPILED SASS (sm_90a) =====

	.target	sm_90a

	.elftype	@"ET_EXEC"


//--------------------- .note.nv.tkinfo           --------------------------
	.section	.note.nv.tkinfo,"",@"SHT_NOTE"
	.sectionflags	@"SHF_NOTE_NV_TKINFO"
	.tkinfo
        /*0018*/ 	.word	0x00000002
        /*0030*/ 	.string	""
        /*0030*/ 	.string	"ptxas"
        /*0030*/ 	.string	"Cuda compilation tools, release 13.0, V13.0.88"
        /*0030*/ 	.string	"Build cuda_13.0.r13.0/compiler.36424714_0"
        /*0030*/ 	.string	"-v  -suppress-debug-info  -lineinfo  -arch sm_90a "



//--------------------- .note.nv.cuinfo           --------------------------
	.section	.note.nv.cuinfo,"",@"SHT_NOTE"
	.sectionflags	@"SHF_NOTE_NV_CUINFO"
        /*0018*/ 	.short	0x0002
        /*001a*/ 	.short	0x005a
        /*001c*/ 	.short	0x0082
	.zero		2


//--------------------- .nv.info                  --------------------------
	.section	.nv.info,"",@"SHT_CUDA_INFO"
	.align	4


	//----- nvinfo : EIATTR_REGCOUNT
	.align		4
        /*0000*/ 	.byte	0x04, 0x2f
        /*0002*/ 	.short	(.L_1 - .L_0)
	.align		4
.L_0:
        /*0004*/ 	.word	index@(gluon_wgmma)
        /*0008*/ 	.word	0x0000005a


	//----- nvinfo : EIATTR_FRAME_SIZE
	.align		4
.L_1:
        /*000c*/ 	.byte	0x04, 0x11
        /*000e*/ 	.short	(.L_3 - .L_2)
	.align		4
.L_2:
        /*0010*/ 	.word	index@(gluon_wgmma)
        /*0014*/ 	.word	0x00000000


	//----- nvinfo : EIATTR_MIN_STACK_SIZE
	.align		4
.L_3:
        /*0018*/ 	.byte	0x04, 0x12
        /*001a*/ 	.short	(.L_5 - .L_4)
	.align		4
.L_4:
        /*001c*/ 	.word	index@(gluon_wgmma)
        /*0020*/ 	.word	0x00000000
.L_5:


//--------------------- .nv.compat                --------------------------
	.section	.nv.compat,"",@"SHT_CUDA_COMPAT_INFO"
	.align	4
        /*0000*/ 	.byte	0x02, 0x09, 0x01, 0x00, 0x02, 0x02, 0x04, 0x00, 0x02, 0x05, 0x05, 0x00, 0x03, 0x07, 0x01, 0x01
        /*0010*/ 	.byte	0x02, 0x03, 0x03, 0x00, 0x02, 0x06, 0x01, 0x00, 0x04, 0x0b, 0x08, 0x00, 0x00, 0x00, 0x00, 0x00
        /*0020*/ 	.byte	0x00, 0x00, 0x00, 0x00


//--------------------- .nv.info.gluon_wgmma      --------------------------
	.section	.nv.info.gluon_wgmma,"",@"SHT_CUDA_INFO"
	.sectionflags	@""
	.align	4


	//----- nvinfo : EIATTR_CUDA_API_VERSION
	.align		4
        /*0000*/ 	.byte	0x04, 0x37
        /*0002*/ 	.short	(.L_7 - .L_6)
.L_6:
        /*0004*/ 	.word	0x00000082


	//----- nvinfo : EIATTR_KPARAM_INFO
	.align		4
.L_7:
        /*0008*/ 	.byte	0x04, 0x17
        /*000a*/ 	.short	(.L_9 - .L_8)
.L_8:
        /*000c*/ 	.word	0x00000000
        /*0010*/ 	.short	0x000a
        /*0012*/ 	.short	0x0048
        /*0014*/ 	.byte	0x00, 0xf4, 0x21, 0x00


	//----- nvinfo : EIATTR_KPARAM_INFO
	.align		4
.L_9:
        /*0018*/ 	.byte	0x04, 0x17
        /*001a*/ 	.short	(.L_11 - .L_10)
.L_10:
        /*001c*/ 	.word	0x00000000
        /*0020*/ 	.short	0x0009
        /*0022*/ 	.short	0x0040
        /*0024*/ 	.byte	0x00, 0xf4, 0x21, 0x00


	//----- nvinfo : EIATTR_KPARAM_INFO
	.align		4
.L_11:
        /*0028*/ 	.byte	0x04, 0x17
        /*002a*/ 	.short	(.L_13 - .L_12)
.L_12:
        /*002c*/ 	.word	0x00000000
        /*0030*/ 	.short	0x0008
        /*0032*/ 	.short	0x0038
        /*0034*/ 	.byte	0x00, 0xf0, 0x21, 0x00


	//----- nvinfo : EIATTR_KPARAM_INFO
	.align		4
.L_13:
        /*0038*/ 	.byte	0x04, 0x17
        /*003a*/ 	.short	(.L_15 - .L_14)
.L_14:
        /*003c*/ 	.word	0x00000000
        /*0040*/ 	.short	0x0007
        /*0042*/ 	.short	0x0030
        /*0044*/ 	.byte	0x00, 0xf0, 0x21, 0x00


	//----- nvinfo : EIATTR_KPARAM_INFO
	.align		4
.L_15:
        /*0048*/ 	.byte	0x04, 0x17
        /*004a*/ 	.short	(.L_17 - .L_16)
.L_16:
        /*004c*/ 	.word	0x00000000
        /*0050*/ 	.short	0x0006
        /*0052*/ 	.short	0x0028
        /*0054*/ 	.byte	0x00, 0xf0, 0x21, 0x00


	//----- nvinfo : EIATTR_KPARAM_INFO
	.align		4
.L_17:
        /*0058*/ 	.byte	0x04, 0x17
        /*005a*/ 	.short	(.L_19 - .L_18)
.L_18:
        /*005c*/ 	.word	0x00000000
        /*0060*/ 	.short	0x0005
        /*0062*/ 	.short	0x0020
        /*0064*/ 	.byte	0x00, 0xf0, 0x11, 0x00


	//----- nvinfo : EIATTR_KPARAM_INFO
	.align		4
.L_19:
        /*0068*/ 	.byte	0x04, 0x17
        /*006a*/ 	.short	(.L_21 - .L_20)
.L_20:
        /*006c*/ 	.word	0x00000000
        /*0070*/ 	.short	0x0004
        /*0072*/ 	.short	0x001c
        /*0074*/ 	.byte	0x00, 0xf0, 0x11, 0x00


	//----- nvinfo : EIATTR_KPARAM_INFO
	.align		4
.L_21:
        /*0078*/ 	.byte	0x04, 0x17
        /*007a*/ 	.short	(.L_23 - .L_22)
.L_22:
        /*007c*/ 	.word	0x00000000
        /*0080*/ 	.short	0x0003
        /*0082*/ 	.short	0x0018
        /*0084*/ 	.byte	0x00, 0xf0, 0x11, 0x00


	//----- nvinfo : EIATTR_KPARAM_INFO
	.align		4
.L_23:
        /*0088*/ 	.byte	0x04, 0x17
        /*008a*/ 	.short	(.L_25 - .L_24)
.L_24:
        /*008c*/ 	.word	0x00000000
        /*0090*/ 	.short	0x0002
        /*0092*/ 	.short	0x0010
        /*0094*/ 	.byte	0x00, 0xf4, 0x21, 0x00


	//----- nvinfo : EIATTR_KPARAM_INFO
	.align		4
.L_25:
        /*0098*/ 	.byte	0x04, 0x17
        /*009a*/ 	.short	(.L_27 - .L_26)
.L_26:
        /*009c*/ 	.word	0x00000000
        /*00a0*/ 	.short	0x0001
        /*00a2*/ 	.short	0x0008
        /*00a4*/ 	.byte	0x00, 0xf4, 0x21, 0x00


	//----- nvinfo : EIATTR_KPARAM_INFO
	.align		4
.L_27:
        /*00a8*/ 	.byte	0x04, 0x17
        /*00aa*/ 	.short	(.L_29 - .L_28)
.L_28:
        /*00ac*/ 	.word	0x00000000
        /*00b0*/ 	.short	0x0000
        /*00b2*/ 	.short	0x0000
        /*00b4*/ 	.byte	0x00, 0xf4, 0x21, 0x00


	//----- nvinfo : EIATTR_SPARSE_MMA_MASK
	.align		4
.L_29:
        /*00b8*/ 	.byte	0x03, 0x50
        /*00ba*/ 	.short	0x0000


	//----- nvinfo : EIATTR_MAXREG_COUNT
	.align		4
        /*00bc*/ 	.byte	0x03, 0x1b
        /*00be*/ 	.short	0x00ff


	//----- nvinfo : EIATTR_NUM_BARRIERS
	.align		4
        /*00c0*/ 	.byte	0x02, 0x4c
        /*00c2*/ 	.byte	0x01
	.zero		1


	//----- nvinfo : EIATTR_MERCURY_ISA_VERSION
	.align		4
        /*00c4*/ 	.byte	0x03, 0x5f
        /*00c6*/ 	.short	0x0101


	//----- nvinfo : EIATTR_INT_WARP_WIDE_INSTR_OFFSETS
	.align		4
        /*00c8*/ 	.byte	0x04, 0x31
        /*00ca*/ 	.short	(.L_31 - .L_30)


	//   ....[0]....
.L_30:
        /*00cc*/ 	.word	0x00001450


	//   ....[1]....
        /*00d0*/ 	.word	0x00001470


	//   ....[2]....
        /*00d4*/ 	.word	0x00001480


	//   ....[3]....
        /*00d8*/ 	.word	0x00001560


	//   ....[4]....
        /*00dc*/ 	.word	0x00001920


	//   ....[5]....
        /*00e0*/ 	.word	0x00001930


	//   ....[6]....
        /*00e4*/ 	.word	0x000019a0


	//   ....[7]....
        /*00e8*/ 	.word	0x000019b0


	//   ....[8]....
        /*00ec*/ 	.word	0x00001ef0


	//   ....[9]....
        /*00f0*/ 	.word	0x00001f10


	//----- nvinfo : EIATTR_COOP_GROUP_MASK_REGIDS
	.align		4
.L_31:
        /*00f4*/ 	.byte	0x04, 0x29
        /*00f6*/ 	.short	(.L_33 - .L_32)


	//   ....[0]....
.L_32:
        /*00f8*/ 	.word	0xffffffff


	//   ....[1]....
        /*00fc*/ 	.word	0xffffffff


	//   ....[2]....
        /*0100*/ 	.word	0xffffffff


	//----- nvinfo : EIATTR_COOP_GROUP_INSTR_OFFSETS
	.align		4
.L_33:
        /*0104*/ 	.byte	0x04, 0x28
        /*0106*/ 	.short	(.L_35 - .L_34)


	//   ....[0]....
.L_34:
        /*0108*/ 	.word	0x00000150


	//   ....[1]....
        /*010c*/ 	.word	0x00000700


	//   ....[2]....
        /*0110*/ 	.word	0x00000cf0


	//----- nvinfo : EIATTR_MBARRIER_INSTR_OFFSETS
	.align		4
.L_35:
        /*0114*/ 	.byte	0x04, 0x39
        /*0116*/ 	.short	(.L_37 - .L_36)


	//   ....[0]....
.L_36:
        /*0118*/ 	.word	0x000015c0
        /*011c*/ 	.word	0x000000ff
        /*0120*/ 	.word	0x0001e000
        /*0124*/ 	.short	0x0100
        /*0126*/ 	.byte	0x14
	.zero		1


	//   ....[1]....
        /*0128*/ 	.word	0x000015e0
        /*012c*/ 	.word	0x000000ff
        /*0130*/ 	.word	0x0001e008
        /*0134*/ 	.short	0x0100
        /*0136*/ 	.byte	0x14
	.zero		1


	//   ....[2]....
        /*0138*/ 	.word	0x00001610
        /*013c*/ 	.word	0x000000ff
        /*0140*/ 	.word	0x0001e010
        /*0144*/ 	.short	0x0100
        /*0146*/ 	.byte	0x14
	.zero		1


	//   ....[3]....
        /*0148*/ 	.word	0x00001a60
        /*014c*/ 	.word	0x000000ff
        /*0150*/ 	.word	0x0001e000
        /*0154*/ 	.short	0x010a
        /*0156*/ 	.byte	0x12
	.zero		1


	//   ....[4]....
        /*0158*/ 	.word	0x00001e50
        /*015c*/ 	.word	0x000000ff
        /*0160*/ 	.word	0x0001e000
        /*0164*/ 	.short	0x0108
        /*0166*/ 	.byte	0x14
	.zero		1


	//   ....[5]....
        /*0168*/ 	.word	0x00001fb0
        /*016c*/ 	.word	0x000000ff
        /*0170*/ 	.word	0x0001e008
        /*0174*/ 	.short	0x0108
        /*0176*/ 	.byte	0x14
	.zero		1


	//   ....[6]....
        /*0178*/ 	.word	0x00002090
        /*017c*/ 	.word	0x000000ff
        /*0180*/ 	.word	0x0001e010
        /*0184*/ 	.short	0x0108
        /*0186*/ 	.byte	0x14
	.zero		1


	//   ....[7]....
        /*0188*/ 	.word	0x00002200
        /*018c*/ 	.word	0x000000ff
        /*0190*/ 	.word	0x0001e000
        /*0194*/ 	.short	0x010a
        /*0196*/ 	.byte	0x12
	.zero		1


	//----- nvinfo : EIATTR_NUM_MBARRIERS
	.align		4
.L_37:
        /*0198*/ 	.byte	0x03, 0x38
        /*019a*/ 	.short	0x0003


	//----- nvinfo : EIATTR_EXIT_INSTR_OFFSETS
	.align		4
        /*019c*/ 	.byte	0x04, 0x1c
        /*019e*/ 	.short	(.L_39 - .L_38)


	//   ....[0]....
.L_38:
        /*01a0*/ 	.word	0x000021f0


	//----- nvinfo : EIATTR_REQNTID
	.align		4
.L_39:
        /*01a4*/ 	.byte	0x04, 0x10
        /*01a6*/ 	.short	(.L_41 - .L_40)
.L_40:
        /*01a8*/ 	.word	0x00000100
        /*01ac*/ 	.word	0x00000001
        /*01b0*/ 	.word	0x00000001


	//----- nvinfo : EIATTR_CRS_STACK_SIZE
	.align		4
.L_41:
        /*01b4*/ 	.byte	0x04, 0x1e
        /*01b6*/ 	.short	(.L_43 - .L_42)
.L_42:
        /*01b8*/ 	.word	0x00000000


	//----- nvinfo : EIATTR_CBANK_PARAM_SIZE
	.align		4
.L_43:
        /*01bc*/ 	.byte	0x03, 0x19
        /*01be*/ 	.short	0x0050


	//----- nvinfo : EIATTR_PARAM_CBANK
	.align		4
        /*01c0*/ 	.byte	0x04, 0x0a
        /*01c2*/ 	.short	(.L_45 - .L_44)
	.align		4
.L_44:
        /*01c4*/ 	.word	index@(.nv.constant0.gluon_wgmma)
        /*01c8*/ 	.short	0x0210
        /*01ca*/ 	.short	0x0050


	//----- nvinfo : EIATTR_SW_WAR
	.align		4
.L_45:
        /*01cc*/ 	.byte	0x04, 0x36
        /*01ce*/ 	.short	(.L_47 - .L_46)
.L_46:
        /*01d0*/ 	.word	0x00000008
.L_47:


//--------------------- .nv.callgraph             --------------------------
	.section	.nv.callgraph,"",@"SHT_CUDA_CALLGRAPH"
	.align	4
	.sectionentsize	8
	.align		4
        /*0000*/ 	.word	0x00000000
	.align		4
        /*0004*/ 	.word	0xffffffff
	.align		4
        /*0008*/ 	.word	0x00000000
	.align		4
        /*000c*/ 	.word	0xfffffffe
	.align		4
        /*0010*/ 	.word	0x00000000
	.align		4
        /*0014*/ 	.word	0xfffffffd
	.align		4
        /*0018*/ 	.word	0x00000000
	.align		4
        /*001c*/ 	.word	0xfffffffc


//--------------------- .text.gluon_wgmma         --------------------------
	.section	.text.gluon_wgmma,"ax",@progbits
	.align	128
        .global         gluon_wgmma
        .type           gluon_wgmma,@function
        .size           gluon_wgmma,(.L_x_52 - gluon_wgmma)
        .other          gluon_wgmma,@"STO_CUDA_ENTRY STV_DEFAULT"
gluon_wgmma:
.text.gluon_wgmma:
[----:B------:R-:W-:Y:S01]  /*0000*/  LDC R1, c[0x0][0x28] ;  /* 0x00000a00ff017b82 */ /* 0x000fe20000000800 */
[----:B------:R-:W1:Y:S07]  /*0010*/  S2R R0, SR_TID.X ;  /* 0x0000000000007919 */ /* 0x000e6e0000002100 */
[----:B------:R-:W2:Y:S01]  /*0020*/  S2UR UR4, SR_CgaCtaId ;  /* 0x00000000000479c3 */ /* 0x000ea20000008800 */
[----:B------:R-:W-:Y:S01]  /*0030*/  UMOV UR20, 0x400 ;  /* 0x0000040000147882 */ /* 0x000fe20000000000 */
[----:B------:R-:W-:Y:S01]  /*0040*/  ULDC UR6, c[0x0][0xc] ;  /* 0x0000030000067ab9 */ /* 0x000fe20000000800 */
[----:B------:R-:W-:Y:S01]  /*0050*/  ULDC.64 UR32, c[0x0][0x250] ;  /* 0x0000940000207ab9 */ /* 0x000fe20000000a00 */
[----:B------:R-:W-:Y:S04]  /*0060*/  BSSY B0, `(.L_x_0) ;  /* 0x000001f000007945 */ /* 0x000fe80003800000 */
[----:B------:R-:W3:Y:S08]  /*0070*/  LDC R3, c[0x0][0x228] ;  /* 0x00008a00ff037b82 */ /* 0x000ef00000000800 */
[----:B------:R-:W4:Y:S08]  /*0080*/  LDC R10, c[0x0][0x230] ;  /* 0x00008c00ff0a7b82 */ /* 0x000f300000000800 */
[----:B------:R-:W-:Y:S01]  /*0090*/  S2UR UR23, SR_CTAID.Y ;  /* 0x00000000001779c3 */ /* 0x000fe20000002600 */
[----:B--2---:R-:W-:-:S03]  /*00a0*/  ULEA UR20, UR4, UR20, 0x18 ;  /* 0x0000001404147291 */ /* 0x004fc6000f8ec03f */
[----:B------:R-:W-:Y:S01]  /*00b0*/  ULDC UR4, c[0x0][0x10] ;  /* 0x0000040000047ab9 */ /* 0x000fe20000000800 */
[----:B-1----:R-:W-:-:S03]  /*00c0*/  LOP3.LUT R2, R0, 0xff, RZ, 0xc0, !PT ;  /* 0x000000ff00027812 */ /* 0x002fc600078ec0ff */
[----:B------:R-:W1:Y:S01]  /*00d0*/  S2UR UR5, SR_CTAID.Z ;  /* 0x00000000000579c3 */ /* 0x000e620000002700 */
[----:B---3--:R-:W-:Y:S01]  /*00e0*/  VIADD R3, R3, 0xffffffff ;  /* 0xffffffff03037836 */ /* 0x008fe20000000000 */
[C---:B------:R-:W-:Y:S02]  /*00f0*/  ISETP.GE.U32.AND P0, PT, R2.reuse, 0x20, PT ;  /* 0x000000200200780c */ /* 0x040fe40003f06070 */
[C---:B------:R-:W-:Y:S02]  /*0100*/  ISETP.NE.U32.AND P2, PT, R2.reuse, RZ, PT ;  /* 0x000000ff0200720c */ /* 0x040fe40003f45070 */
[----:B------:R-:W-:Y:S02]  /*0110*/  LEA R11, R2, UR20, 0x2 ;  /* 0x00000014020b7c11 */ /* 0x000fe4000f8e10ff */
[----:B------:R-:W2:Y:S01]  /*0120*/  S2UR UR34, SR_CTAID.X ;  /* 0x00000000002279c3 */ /* 0x000ea20000002500 */
[----:B----4-:R-:W-:-:S06]  /*0130*/  VIADD R8, R10, 0xffffffff ;  /* 0xffffffff0a087836 */ /* 0x010fcc0000000000 */
[----:B------:R3:W-:Y:S01]  /*0140*/  @!P0 STS [R11], RZ ;  /* 0x000000ff0b008388 */ /* 0x0007e20000000800 */
[----:B------:R-:W-:-:S03]  /*0150*/  NOP ;  /* 0x0000000000007918 */ /* 0x000fc60000000000 */
[----:B------:R3:W-:Y:S01]  /*0160*/  @!P2 STS [UR20+0x24], R3 ;  /* 0x00002403ff00a988 */ /* 0x0007e20008000814 */
[----:B-1----:R-:W-:-:S03]  /*0170*/  UIMAD UR4, UR5, UR4, UR23 ;  /* 0x00000004050472a4 */ /* 0x002fc6000f8e0217 */
[----:B------:R3:W-:Y:S01]  /*0180*/  @!P2 STS [UR20+0x20], R8 ;  /* 0x00002008ff00a988 */ /* 0x0007e20008000814 */
[----:B--2---:R-:W-:-:S04]  /*0190*/  UIMAD UR4, UR4, UR6, UR34 ;  /* 0x00000006040472a4 */ /* 0x004fc8000f8e0222 */
[----:B------:R-:W-:-:S03]  /*01a0*/  UIMAD UR5, UR4, 0x180, URZ ;  /* 0x00000180040578a4 */ /* 0x000fc6000f8e023f */
[----:B------:R-:W-:Y:S01]  /*01b0*/  UMOV UR4, URZ ;  /* 0x0000003f00047c82 */ /* 0x000fe20008000000 */
[----:B------:R-:W-:-:S04]  /*01c0*/  UIADD3 UR28, UP0, UR5, UR32, URZ ;  /* 0x00000020051c7290 */ /* 0x000fc8000ff1e03f */
[----:B------:R-:W-:Y:S01]  /*01d0*/  ULEA.HI.X.SX32 UR29, UR5, UR33, 0x1, UP0 ;  /* 0x00000021051d7291 */ /* 0x000fe200080f0e3f */
[----:B---3--:R-:W-:Y:S11]  /*01e0*/  @P2 BRA `(.L_x_1) ;  /* 0x0000000000182947 */ /* 0x008ff60003800000 */
[----:B------:R-:W1:Y:S01]  /*01f0*/  LDS R4, [UR20+0x8] ;  /* 0x00000814ff047984 */ /* 0x000e620008000800 */
[----:B------:R-:W2:Y:S01]  /*0200*/  LDC.64 R6, c[0x0][0x210] ;  /* 0x00008400ff067b82 */ /* 0x000ea20000000a00 */
[----:B------:R-:W-:Y:S02]  /*0210*/  IMAD.MOV.U32 R5, RZ, RZ, 0x70 ;  /* 0x00000070ff057424 */ /* 0x000fe400078e00ff */
[----:B--2---:R2:W-:Y:S03]  /*0220*/  STS.64 [UR20], R6 ;  /* 0x00000006ff007988 */ /* 0x0045e60008000a14 */
[----:B-1----:R-:W-:-:S05]  /*0230*/  LOP3.LUT R4, R4, 0x10, R5, 0xd8, !PT ;  /* 0x0000001004047812 */ /* 0x002fca00078ed805 */
[----:B------:R2:W-:Y:S02]  /*0240*/  STS [UR20+0x8], R4 ;  /* 0x00000804ff007988 */ /* 0x0005e40008000814 */
.L_x_1:
[----:B------:R-:W-:Y:S05]  /*0250*/  BSYNC B0 ;  /* 0x0000000000007941 */ /* 0x000fea0003800000 */
.L_x_0:
[----:B------:R-:W-:Y:S04]  /*0260*/  BSSY B0, `(.L_x_2) ;  /* 0x000000a000007945 */ /* 0x000fe80003800000 */
[----:B------:R-:W-:Y:S05]  /*0270*/  @P2 BRA `(.L_x_3) ;  /* 0x0000000000202947 */ /* 0x000fea0003800000 */
[----:B--2---:R-:W1:Y:S01]  /*0280*/  LDS R4, [UR20+0x34] ;  /* 0x00003414ff047984 */ /* 0x004e620008000800 */
[----:B------:R-:W-:Y:S02]  /*0290*/  IMAD.MOV.U32 R5, RZ, RZ, 0x3f000000 ;  /* 0x3f000000ff057424 */ /* 0x000fe400078e00ff */
[----:B------:R-:W-:Y:S01]  /*02a0*/  @!P2 IMAD.MOV.U32 R6, RZ, RZ, 0xff ;  /* 0x000000ffff06a424 */ /* 0x000fe200078e00ff */
[----:B------:R-:W2:Y:S02]  /*02b0*/  @!P2 LDS R7, [UR20+0x38] ;  /* 0x00003814ff07a984 */ /* 0x000ea40008000800 */
[----:B-1----:R-:W-:Y:S02]  /*02c0*/  LOP3.LUT R4, R4, 0xff000000, R5, 0xb8, !PT ;  /* 0xff00000004047812 */ /* 0x002fe400078eb805 */
[----:B--2---:R-:W-:-:S03]  /*02d0*/  @!P2 LOP3.LUT R5, R7, 0xff, R6, 0xb8, !PT ;  /* 0x000000ff0705a812 */ /* 0x004fc600078eb806 */
[----:B------:R1:W-:Y:S04]  /*02e0*/  STS [UR20+0x34], R4 ;  /* 0x00003404ff007988 */ /* 0x0003e80008000814 */
[----:B------:R1:W-:Y:S02]  /*02f0*/  @!P2 STS [UR20+0x38], R5 ;  /* 0x00003805ff00a988 */ /* 0x0003e40008000814 */
.L_x_3:
[----:B------:R-:W-:Y:S05]  /*0300*/  BSYNC B0 ;  /* 0x0000000000007941 */ /* 0x000fea0003800000 */
.L_x_2:
[----:B------:R-:W-:Y:S04]  /*0310*/  BSSY B0, `(.L_x_4) ;  /* 0x000000e000007945 */ /* 0x000fe80003800000 */
[----:B------:R-:W-:Y:S05]  /*0320*/  @P2 BRA `(.L_x_5) ;  /* 0x0000000000302947 */ /* 0x000fea0003800000 */
[----:B-1----:R-:W1:Y:S01]  /*0330*/  LDS R5, [UR20+0x34] ;  /* 0x00003414ff057984 */ /* 0x002e620008000800 */
[----:B--2---:R-:W2:Y:S03]  /*0340*/  LDC.64 R6, c[0x0][0x238] ;  /* 0x00008e00ff067b82 */ /* 0x004ea60000000a00 */
[----:B------:R-:W3:Y:S01]  /*0350*/  LDS R4, [UR20+0x1c] ;  /* 0x00001c14ff047984 */ /* 0x000ee20008000800 */
[C---:B--2---:R-:W-:Y:S01]  /*0360*/  SHF.L.U64.HI R7, R6.reuse, 0x1, R7 ;  /* 0x0000000106077819 */ /* 0x044fe20000010207 */
[----:B------:R-:W-:-:S03]  /*0370*/  IMAD.SHL.U32 R6, R6, 0x2, RZ ;  /* 0x0000000206067824 */ /* 0x000fc600078e00ff */
[--C-:B------:R-:W-:Y:S02]  /*0380*/  SHF.R.U32.HI R9, RZ, 0x4, R7.reuse ;  /* 0x00000004ff097819 */ /* 0x100fe40000011607 */
[----:B------:R-:W-:-:S05]  /*0390*/  SHF.R.U64 R6, R6, 0x4, R7 ;  /* 0x0000000406067819 */ /* 0x000fca0000001207 */
[----:B------:R4:W-:Y:S01]  /*03a0*/  STS [UR20+0xc], R6 ;  /* 0x00000c06ff007988 */ /* 0x0009e20008000814 */
[----:B-1----:R-:W-:Y:S02]  /*03b0*/  LOP3.LUT R5, R5, 0x7, RZ, 0xb8, !PT ;  /* 0x0000000705057812 */ /* 0x002fe400078eb8ff */
[----:B---3--:R-:W-:-:S03]  /*03c0*/  LOP3.LUT R4, R4, 0xf, R9, 0xb8, !PT ;  /* 0x0000000f04047812 */ /* 0x008fc600078eb809 */
[----:B------:R4:W-:Y:S04]  /*03d0*/  STS [UR20+0x34], R5 ;  /* 0x00003405ff007988 */ /* 0x0009e80008000814 */
[----:B------:R4:W-:Y:S02]  /*03e0*/  STS [UR20+0x1c], R4 ;  /* 0x00001c04ff007988 */ /* 0x0009e40008000814 */
.L_x_5:
[----:B------:R-:W-:Y:S05]  /*03f0*/  BSYNC B0 ;  /* 0x0000000000007941 */ /* 0x000fea0003800000 */
.L_x_4:
[----:B------:R-:W-:Y:S04]  /*0400*/  BSSY B1, `(.L_x_6) ;  /* 0x000001a000017945 */ /* 0x000fe80003800000 */
[----:B------:R-:W-:Y:S04]  /*0410*/  BSSY B0, `(.L_x_7) ;  /* 0x0000015000007945 */ /* 0x000fe80003800000 */
[----:B------:R-:W-:Y:S05]  /*0420*/  @P2 BRA `(.L_x_8) ;  /* 0x0000000000202947 */ /* 0x000fea0003800000 */
[----:B-12-4-:R-:W1:Y:S02]  /*0430*/  LDS R4, [UR20+0x34] ;  /* 0x00003414ff047984 */ /* 0x016e640008000800 */
[----:B-1----:R-:W-:-:S05]  /*0440*/  LOP3.LUT R4, R4, 0x38, RZ, 0xb8, !PT ;  /* 0x0000003804047812 */ /* 0x002fca00078eb8ff */
[----:B------:R1:W-:Y:S01]  /*0450*/  STS [UR20+0x34], R4 ;  /* 0x00003404ff007988 */ /* 0x0003e20008000814 */
[----:B------:R-:W-:Y:S05]  /*0460*/  @P2 BRA `(.L_x_9) ;  /* 0x0000000000202947 */ /* 0x000fea0003800000 */
[----:B-1----:R-:W1:Y:S01]  /*0470*/  LDS R4, [UR20+0x8] ;  /* 0x00000814ff047984 */ /* 0x002e620008000800 */
[----:B------:R-:W-:-:S05]  /*0480*/  IMAD.MOV.U32 R5, RZ, RZ, 0x780 ;  /* 0x00000780ff057424 */ /* 0x000fca00078e00ff */
[----:B-1----:R-:W-:-:S05]  /*0490*/  LOP3.LUT R4, R4, 0x500, R5, 0xd8, !PT ;  /* 0x0000050004047812 */ /* 0x002fca00078ed805 */
[----:B------:R3:W-:Y:S02]  /*04a0*/  STS [UR20+0x8], R4 ;  /* 0x00000804ff007988 */ /* 0x0007e40008000814 */
.L_x_8:
[----:B------:R-:W-:Y:S05]  /*04b0*/  @P2 BRA `(.L_x_10) ;  /* 0x0000000000282947 */ /* 0x000fea0003800000 */
[----:B-1234-:R-:W1:Y:S02]  /*04c0*/  LDS R4, [UR20+0x8] ;  /* 0x00000814ff047984 */ /* 0x01ee640008000800 */
[----:B-1----:R-:W-:-:S05]  /*04d0*/  LOP3.LUT R4, R4, 0x1800, RZ, 0xb8, !PT ;  /* 0x0000180004047812 */ /* 0x002fca00078eb8ff */
[----:B------:R2:W-:Y:S02]  /*04e0*/  STS [UR20+0x8], R4 ;  /* 0x00000804ff007988 */ /* 0x0005e40008000814 */
.L_x_9:
[----:B------:R-:W-:Y:S05]  /*04f0*/  @P2 BREAK B0 ;  /* 0x0000000000002942 */ /* 0x000fea0003800000 */
[----:B------:R-:W-:Y:S05]  /*0500*/  @P2 BRA `(.L_x_11) ;  /* 0x0000000000242947 */ /* 0x000fea0003800000 */
[----:B------:R-:W3:Y:S01]  /*0510*/  LDS R5, [UR20+0x8] ;  /* 0x00000814ff057984 */ /* 0x000ee20008000800 */
[----:B-12---:R-:W-:-:S05]  /*0520*/  IMAD.MOV.U32 R4, RZ, RZ, 0x6000 ;  /* 0x00006000ff047424 */ /* 0x006fca00078e00ff */
[----:B---3--:R-:W-:-:S04]  /*0530*/  LOP3.LUT R4, R5, 0x6000, R4, 0xd8, !PT ;  /* 0x0000600005047812 */ /* 0x008fc800078ed804 */
[----:B------:R-:W-:-:S05]  /*0540*/  LOP3.LUT R4, R4, 0x400000, RZ, 0xb8, !PT ;  /* 0x0040000004047812 */ /* 0x000fca00078eb8ff */
[----:B------:R5:W-:Y:S02]  /*0550*/  STS [UR20+0x8], R4 ;  /* 0x00000804ff007988 */ /* 0x000be40008000814 */
.L_x_10:
[----:B------:R-:W-:Y:S05]  /*0560*/  BSYNC B0 ;  /* 0x0000000000007941 */ /* 0x000fea0003800000 */
.L_x_7:
[----:B-12345:R-:W1:Y:S02]  /*0570*/  @!P2 LDS R4, [UR20+0x8] ;  /* 0x00000814ff04a984 */ /* 0x03ee640008000800 */
[----:B-1----:R-:W-:-:S05]  /*0580*/  @!P2 LOP3.LUT R4, R4, 0x8000, RZ, 0xb8, !PT ;  /* 0x000080000404a812 */ /* 0x002fca00078eb8ff */
[----:B------:R3:W-:Y:S02]  /*0590*/  @!P2 STS [UR20+0x8], R4 ;  /* 0x00000804ff00a988 */ /* 0x0007e40008000814 */
.L_x_11:
[----:B------:R-:W-:Y:S05]  /*05a0*/  BSYNC B1 ;  /* 0x0000000000017941 */ /* 0x000fea0003800000 */
.L_x_6:
[----:B------:R-:W-:Y:S05]  /*05b0*/  WARPSYNC.ALL ;  /* 0x0000000000007948 */ /* 0x000fea0003800000 */
[----:B------:R-:W-:Y:S05]  /*05c0*/  @P0 BRA `(.L_x_12) ;  /* 0x0000000000280947 */ /* 0x000fea0003800000 */
[----:B-123--:R-:W1:Y:S01]  /*05d0*/  S2R R4, SR_LANEID ;  /* 0x0000000000047919 */ /* 0x00ee620000000000 */
[----:B------:R-:W-:Y:S05]  /*05e0*/  WARPSYNC.ALL ;  /* 0x0000000000007948 */ /* 0x000fea0003800000 */
[----:B-1----:R-:W-:-:S05]  /*05f0*/  IMAD.SHL.U32 R6, R4, 0x4, RZ ;  /* 0x0000000404067824 */ /* 0x002fca00078e00ff */
[----:B------:R-:W1:Y:S01]  /*0600*/  LDS R7, [R6+UR20] ;  /* 0x0000001406077984 */ /* 0x000e620008000800 */
[----:B------:R-:W-:-:S05]  /*0610*/  IADD3 R4, P1, R6, UR28, RZ ;  /* 0x0000001c06047c10 */ /* 0x000fca000ff3e0ff */
[----:B------:R-:W-:-:S05]  /*0620*/  IMAD.X R5, RZ, RZ, UR29, P1 ;  /* 0x0000001dff057e24 */ /* 0x000fca00088e06ff */
[----:B-1----:R4:W5:Y:S01]  /*0630*/  ATOMG.E.EXCH.STRONG.GPU PT, RZ, [R4], R7 ;  /* 0x0000000704ff73a8 */ /* 0x00296200041ee100 */
[----:B------:R-:W-:-:S04]  /*0640*/  DEPBAR {5,4,3,2,1,0} ;  /* 0x0000003f0000791a */ /* 0x000fc80000000000 */
[----:B------:R4:W-:Y:S01]  /*0650*/  UTMACCTL.IV [UR28] ;  /* 0x000000001c0079b9 */ /* 0x0009e20008000000 */
[----:B------:R-:W-:Y:S01]  /*0660*/  NOP ;  /* 0x0000000000007918 */ /* 0x000fe20000000000 */
.L_x_12:
[----:B------:R-:W-:Y:S05]  /*0670*/  @P0 BRA `(.L_x_13) ;  /* 0x00000000000c0947 */ /* 0x000fea0003800000 */
[----:B------:R0:W-:Y:S01]  /*0680*/  UTMACMDFLUSH ;  /* 0x00000000000079b7 */ /* 0x0001e20000000000 */
[----:B------:R-:W-:Y:S05]  /*0690*/  @P0 BRA `(.L_x_13) ;  /* 0x0000000000040947 */ /* 0x000fea0003800000 */
[----:B------:R-:W-:-:S04]  /*06a0*/  DEPBAR.LE SB0, 0x0 ;  /* 0x000080000000791a */ /* 0x000fc80000000000 */
.L_x_13:
[----:B------:R-:W-:Y:S05]  /*06b0*/  WARPSYNC.ALL ;  /* 0x0000000000007948 */ /* 0x000fea0003800000 */
[----:B-----5:R-:W-:Y:S06]  /*06c0*/  BAR.SYNC.DEFER_BLOCKING 0x0 ;  /* 0x0000000000007b1d */ /* 0x020fec0000010000 */
[----:B------:R-:W-:Y:S02]  /*06d0*/  BSSY B1, `(.L_x_14) ;  /* 0x000000b000017945 */ /* 0x000fe40003800000 */
[----:B------:R-:W-:Y:S06]  /*06e0*/  BAR.SYNC.DEFER_BLOCKING 0x0 ;  /* 0x0000000000007b1d */ /* 0x000fec0000010000 */
[----:B------:R5:W-:Y:S01]  /*06f0*/  @!P0 STS [R11], RZ ;  /* 0x000000ff0b008388 */ /* 0x000be20000000800 */
[----:B------:R-:W-:Y:S01]  /*0700*/  NOP ;  /* 0x0000000000007918 */ /* 0x000fe20000000000 */
[----:B------:R-:W-:Y:S05]  /*0710*/  @P2 BRA `(.L_x_15) ;  /* 0x0000000000182947 */ /* 0x000fea0003800000 */
[----:B-1234-:R-:W1:Y:S01]  /*0720*/  LDS R4, [UR20+0x8] ;  /* 0x00000814ff047984 */ /* 0x01ee620008000800 */
[----:B------:R-:W2:Y:S01]  /*0730*/  LDC.64 R6, c[0x0][0x218] ;  /* 0x00008600ff067b82 */ /* 0x000ea20000000a00 */
[----:B------:R-:W-:Y:S02]  /*0740*/  IMAD.MOV.U32 R5, RZ, RZ, 0x70 ;  /* 0x00000070ff057424 */ /* 0x000fe400078e00ff */
[----:B--2---:R2:W-:Y:S03]  /*0750*/  STS.64 [UR20], R6 ;  /* 0x00000006ff007988 */ /* 0x0045e60008000a14 */
[----:B-1----:R-:W-:-:S05]  /*0760*/  LOP3.LUT R4, R4, 0x10, R5, 0xd8, !PT ;  /* 0x0000001004047812 */ /* 0x002fca00078ed805 */
[----:B------:R2:W-:Y:S02]  /*0770*/  STS [UR20+0x8], R4 ;  /* 0x00000804ff007988 */ /* 0x0005e40008000814 */
.L_x_15:
[----:B----4-:R-:W-:Y:S05]  /*0780*/  BSYNC B1 ;  /* 0x0000000000017941 */ /* 0x010fea0003800000 */
.L_x_14:
[----:B------:R-:W-:Y:S04]  /*0790*/  BSSY B2, `(.L_x_16) ;  /* 0x000000f000027945 */ /* 0x000fe80003800000 */
[----:B------:R-:W-:Y:S04]  /*07a0*/  BSSY B1, `(.L_x_17) ;  /* 0x000000c000017945 */ /* 0x000fe80003800000 */
[----:B------:R-:W-:Y:S05]  /*07b0*/  @P2 BRA `(.L_x_18) ;  /* 0x0000000000282947 */ /* 0x000fea0003800000 */
[----:B-123--:R-:W1:Y:S01]  /*07c0*/  LDS R4, [UR20+0x34] ;  /* 0x00003414ff047984 */ /* 0x00ee620008000800 */
[----:B------:R-:W-:Y:S01]  /*07d0*/  IMAD.MOV.U32 R5, RZ, RZ, 0x3f000000 ;  /* 0x3f000000ff057424 */ /* 0x000fe200078e00ff */
[----:B------:R-:W-:Y:S05]  /*07e0*/  @P2 BREAK B1 ;  /* 0x0000000000012942 */ /* 0x000fea0003800000 */
[----:B-1----:R-:W-:-:S05]  /*07f0*/  LOP3.LUT R4, R4, 0xff000000, R5, 0xb8, !PT ;  /* 0xff00000004047812 */ /* 0x002fca00078eb805 */
[----:B------:R1:W-:Y:S01]  /*0800*/  STS [UR20+0x34], R4 ;  /* 0x00003404ff007988 */ /* 0x0003e20008000814 */
[----:B------:R-:W-:Y:S05]  /*0810*/  @P2 BRA `(.L_x_19) ;  /* 0x0000000000182947 */ /* 0x000fea0003800000 */
[----:B------:R-:W2:Y:S01]  /*0820*/  LDS R5, [UR20+0x38] ;  /* 0x00003814ff057984 */ /* 0x000ea20008000800 */
[----:B-1----:R-:W-:-:S05]  /*0830*/  IMAD.MOV.U32 R4, RZ, RZ, 0x3f ;  /* 0x0000003fff047424 */ /* 0x002fca00078e00ff */
[----:B--2---:R-:W-:-:S05]  /*0840*/  LOP3.LUT R4, R5, 0xff, R4, 0xb8, !PT ;  /* 0x000000ff05047812 */ /* 0x004fca00078eb804 */
[----:B------:R4:W-:Y:S02]  /*0850*/  STS [UR20+0x38], R4 ;  /* 0x00003804ff007988 */ /* 0x0009e40008000814 */
.L_x_18:
[----:B------:R-:W-:Y:S05]  /*0860*/  BSYNC B1 ;  /* 0x0000000000017941 */ /* 0x000fea0003800000 */
.L_x_17:
[----:B------:R1:W-:Y:S02]  /*0870*/  @!P2 STS [UR20+0x20], R8 ;  /* 0x00002008ff00a988 */ /* 0x0003e40008000814 */
.L_x_19:
[----:B------:R-:W-:Y:S05]  /*0880*/  BSYNC B2 ;  /* 0x0000000000027941 */ /* 0x000fea0003800000 */
.L_x_16:
[----:B------:R-:W-:Y:S05]  /*0890*/  WARPSYNC.ALL ;  /* 0x0000000000007948 */ /* 0x000fea0003800000 */
[----:B--2---:R-:W2:Y:S01]  /*08a0*/  LDC R6, c[0x0][0x22c] ;  /* 0x00008b00ff067b82 */ /* 0x004ea20000000800 */
[----:B------:R-:W-:Y:S01]  /*08b0*/  BSSY B2, `(.L_x_20) ;  /* 0x0000010000027945 */ /* 0x000fe20003800000 */
[----:B--2---:R-:W-:-:S05]  /*08c0*/  VIADD R6, R6, 0xffffffff ;  /* 0xffffffff06067836 */ /* 0x004fca0000000000 */
[----:B------:R2:W-:Y:S01]  /*08d0*/  @!P2 STS [UR20+0x24], R6 ;  /* 0x00002406ff00a988 */ /* 0x0005e20008000814 */
[----:B------:R-:W-:Y:S05]  /*08e0*/  @P2 BRA `(.L_x_21) ;  /* 0x0000000000302947 */ /* 0x000fea0003800000 */
[----:B------:R-:W2:Y:S01]  /*08f0*/  LDS R5, [UR20+0x34] ;  /* 0x00003414ff057984 */ /* 0x000ea20008000800 */
[----:B------:R-:W2:Y:S03]  /*0900*/  LDC.64 R12, c[0x0][0x240] ;  /* 0x00009000ff0c7b82 */ /* 0x000ea60000000a00 */
[----:B-1-34-:R-:W1:Y:S01]  /*0910*/  LDS R4, [UR20+0x1c] ;  /* 0x00001c14ff047984 */ /* 0x01ae620008000800 */
[C---:B--2---:R-:W-:Y:S01]  /*0920*/  SHF.L.U64.HI R8, R12.reuse, 0x1, R13 ;  /* 0x000000010c087819 */ /* 0x044fe2000001020d */
[----:B------:R-:W-:-:S03]  /*0930*/  IMAD.SHL.U32 R7, R12, 0x2, RZ ;  /* 0x000000020c077824 */ /* 0x000fc600078e00ff */
[--C-:B------:R-:W-:Y:S02]  /*0940*/  SHF.R.U32.HI R9, RZ, 0x4, R8.reuse ;  /* 0x00000004ff097819 */ /* 0x100fe40000011608 */
[----:B------:R-:W-:-:S05]  /*0950*/  SHF.R.U64 R7, R7, 0x4, R8 ;  /* 0x0000000407077819 */ /* 0x000fca0000001208 */
[----:B------:R2:W-:Y:S01]  /*0960*/  STS [UR20+0xc], R7 ;  /* 0x00000c07ff007988 */ /* 0x0005e20008000814 */
[----:B------:R-:W-:Y:S02]  /*0970*/  LOP3.LUT R5, R5, 0x7, RZ, 0xb8, !PT ;  /* 0x0000000705057812 */ /* 0x000fe400078eb8ff */
[----:B-1----:R-:W-:-:S03]  /*0980*/  LOP3.LUT R4, R4, 0xf, R9, 0xb8, !PT ;  /* 0x0000000f04047812 */ /* 0x002fc600078eb809 */
[----:B------:R2:W-:Y:S04]  /*0990*/  STS [UR20+0x34], R5 ;  /* 0x00003405ff007988 */ /* 0x0005e80008000814 */
[----:B------:R2:W-:Y:S02]  /*09a0*/  STS [UR20+0x1c], R4 ;  /* 0x00001c04ff007988 */ /* 0x0005e40008000814 */
.L_x_21:
[----:B------:R-:W-:Y:S05]  /*09b0*/  BSYNC B2 ;  /* 0x0000000000027941 */ /* 0x000fea0003800000 */
.L_x_20:
[----:B------:R-:W-:Y:S04]  /*09c0*/  BSSY B3, `(.L_x_22) ;  /* 0x000001a000037945 */ /* 0x000fe80003800000 */
[----:B------:R-:W-:Y:S04]  /*09d0*/  BSSY B2, `(.L_x_23) ;  /* 0x0000015000027945 */ /* 0x000fe80003800000 */
[----:B------:R-:W-:Y:S05]  /*09e0*/  @P2 BRA `(.L_x_24) ;  /* 0x0000000000202947 */ /* 0x000fea0003800000 */
[----:B-1234-:R-:W1:Y:S02]  /*09f0*/  LDS R4, [UR20+0x34] ;  /* 0x00003414ff047984 */ /* 0x01ee640008000800 */
[----:B-1----:R-:W-:-:S05]  /*0a00*/  LOP3.LUT R4, R4, 0x38, RZ, 0xb8, !PT ;  /* 0x0000003804047812 */ /* 0x002fca00078eb8ff */
[----:B------:R1:W-:Y:S01]  /*0a10*/  STS [UR20+0x34], R4 ;  /* 0x00003404ff007988 */ /* 0x0003e20008000814 */
[----:B------:R-:W-:Y:S05]  /*0a20*/  @P2 BRA `(.L_x_25) ;  /* 0x0000000000202947 */ /* 0x000fea0003800000 */
[----:B-1----:R-:W1:Y:S01]  /*0a30*/  LDS R4, [UR20+0x8] ;  /* 0x00000814ff047984 */ /* 0x002e620008000800 */
[----:B------:R-:W-:-:S05]  /*0a40*/  IMAD.MOV.U32 R5, RZ, RZ, 0x780 ;  /* 0x00000780ff057424 */ /* 0x000fca00078e00ff */
[----:B-1----:R-:W-:-:S05]  /*0a50*/  LOP3.LUT R4, R4, 0x500, R5, 0xd8, !PT ;  /* 0x0000050004047812 */ /* 0x002fca00078ed805 */
[----:B------:R1:W-:Y:S02]  /*0a60*/  STS [UR20+0x8], R4 ;  /* 0x00000804ff007988 */ /* 0x0003e40008000814 */
.L_x_24:
[----:B------:R-:W-:Y:S05]  /*0a70*/  @P2 BRA `(.L_x_26) ;  /* 0x0000000000282947 */ /* 0x000fea0003800000 */
[----:B-1234-:R-:W1:Y:S02]  /*0a80*/  LDS R4, [UR20+0x8] ;  /* 0x00000814ff047984 */ /* 0x01ee640008000800 */
[----:B-1----:R-:W-:-:S05]  /*0a90*/  LOP3.LUT R4, R4, 0x1800, RZ, 0xb8, !PT ;  /* 0x0000180004047812 */ /* 0x002fca00078eb8ff */
[----:B------:R2:W-:Y:S02]  /*0aa0*/  STS [UR20+0x8], R4 ;  /* 0x00000804ff007988 */ /* 0x0005e40008000814 */
.L_x_25:
[----:B------:R-:W-:Y:S05]  /*0ab0*/  @P2 BREAK B2 ;  /* 0x0000000000022942 */ /* 0x000fea0003800000 */
[----:B------:R-:W-:Y:S05]  /*0ac0*/  @P2 BRA `(.L_x_27) ;  /* 0x0000000000242947 */ /* 0x000fea0003800000 */
[----:B-12---:R-:W1:Y:S01]  /*0ad0*/  LDS R4, [UR20+0x8] ;  /* 0x00000814ff047984 */ /* 0x006e620008000800 */
[----:B------:R-:W-:-:S05]  /*0ae0*/  IMAD.MOV.U32 R5, RZ, RZ, 0x6000 ;  /* 0x00006000ff057424 */ /* 0x000fca00078e00ff */
[----:B-1----:R-:W-:-:S04]  /*0af0*/  LOP3.LUT R4, R4, 0x6000, R5, 0xd8, !PT ;  /* 0x0000600004047812 */ /* 0x002fc800078ed805 */
[----:B------:R-:W-:-:S05]  /*0b00*/  LOP3.LUT R4, R4, 0x400000, RZ, 0xb8, !PT ;  /* 0x0040000004047812 */ /* 0x000fca00078eb8ff */
[----:B------:R1:W-:Y:S02]  /*0b10*/  STS [UR20+0x8], R4 ;  /* 0x00000804ff007988 */ /* 0x0003e40008000814 */
.L_x_26:
[----:B------:R-:W-:Y:S05]  /*0b20*/  BSYNC B2 ;  /* 0x0000000000027941 */ /* 0x000fea0003800000 */
.L_x_23:
[----:B-1234-:R-:W1:Y:S02]  /*0b30*/  @!P2 LDS R4, [UR20+0x8] ;  /* 0x00000814ff04a984 */ /* 0x01ee640008000800 */
[----:B-1----:R-:W-:-:S05]  /*0b40*/  @!P2 LOP3.LUT R4, R4, 0x8000, RZ, 0xb8, !PT ;  /* 0x000080000404a812 */ /* 0x002fca00078eb8ff */
[----:B------:R3:W-:Y:S02]  /*0b50*/  @!P2 STS [UR20+0x8], R4 ;  /* 0x00000804ff00a988 */ /* 0x0007e40008000814 */
.L_x_27:
[----:B------:R-:W-:Y:S05]  /*0b60*/  BSYNC B3 ;  /* 0x0000000000037941 */ /* 0x000fea0003800000 */
.L_x_22:
[----:B------:R-:W-:Y:S05]  /*0b70*/  WARPSYNC.ALL ;  /* 0x0000000000007948 */ /* 0x000fea0003800000 */
[----:B------:R-:W-:-:S04]  /*0b80*/  UIADD3 UR31, UR5, 0x80, URZ ;  /* 0x00000080051f7890 */ /* 0x000fc8000fffe03f */
[----:B------:R-:W-:-:S04]  /*0b90*/  UIADD3 UR30, UP0, UR31, UR32, URZ ;  /* 0x000000201f1e7290 */ /* 0x000fc8000ff1e03f */
[----:B------:R-:W-:Y:S01]  /*0ba0*/  ULEA.HI.X.SX32 UR31, UR31, UR33, 0x1, UP0 ;  /* 0x000000211f1f7291 */ /* 0x000fe200080f0e3f */
[----:B------:R-:W-:Y:S11]  /*0bb0*/  @P0 BRA `(.L_x_28) ;  /* 0x0000000000280947 */ /* 0x000ff60003800000 */
[----:B-123--:R-:W1:Y:S01]  /*0bc0*/  S2R R4, SR_LANEID ;  /* 0x0000000000047919 */ /* 0x00ee620000000000 */
[----:B------:R-:W-:Y:S05]  /*0bd0*/  WARPSYNC.ALL ;  /* 0x0000000000007948 */ /* 0x000fea0003800000 */
[----:B-1----:R-:W-:-:S05]  /*0be0*/  IMAD.SHL.U32 R8, R4, 0x4, RZ ;  /* 0x0000000404087824 */ /* 0x002fca00078e00ff */
[----:B------:R-:W1:Y:S01]  /*0bf0*/  LDS R7, [R8+UR20] ;  /* 0x0000001408077984 */ /* 0x000e620008000800 */
[----:B------:R-:W-:-:S05]  /*0c00*/  IADD3 R4, P1, R8, UR30, RZ ;  /* 0x0000001e08047c10 */ /* 0x000fca000ff3e0ff */
[----:B------:R-:W-:-:S05]  /*0c10*/  IMAD.X R5, RZ, RZ, UR31, P1 ;  /* 0x0000001fff057e24 */ /* 0x000fca00088e06ff */
[----:B-1----:R4:W2:Y:S01]  /*0c20*/  ATOMG.E.EXCH.STRONG.GPU PT, RZ, [R4], R7 ;  /* 0x0000000704ff73a8 */ /* 0x0028a200041ee100 */
[----:B------:R-:W-:-:S04]  /*0c30*/  DEPBAR {5,4,3,2,1,0} ;  /* 0x0000003f0000791a */ /* 0x000fc80000000000 */
[----:B------:R4:W-:Y:S01]  /*0c40*/  UTMACCTL.IV [UR30] ;  /* 0x000000001e0079b9 */ /* 0x0009e20008000000 */
[----:B------:R-:W-:Y:S01]  /*0c50*/  NOP ;  /* 0x0000000000007918 */ /* 0x000fe20000000000 */
.L_x_28:
[----:B------:R-:W-:Y:S05]  /*0c60*/  @P0 BRA `(.L_x_29) ;  /* 0x00000000000c0947 */ /* 0x000fea0003800000 */
[----:B------:R0:W-:Y:S01]  /*0c70*/  UTMACMDFLUSH ;  /* 0x00000000000079b7 */ /* 0x0001e20000000000 */
[----:B------:R-:W-:Y:S05]  /*0c80*/  @P0 BRA `(.L_x_29) ;  /* 0x0000000000040947 */ /* 0x000fea0003800000 */
[----:B------:R-:W-:-:S04]  /*0c90*/  DEPBAR.LE SB0, 0x0 ;  /* 0x000080000000791a */ /* 0x000fc80000000000 */
.L_x_29:
[----:B------:R-:W-:Y:S05]  /*0ca0*/  WARPSYNC.ALL ;  /* 0x0000000000007948 */ /* 0x000fea0003800000 */
[----:B--2---:R-:W-:Y:S06]  /*0cb0*/  BAR.SYNC.DEFER_BLOCKING 0x0 ;  /* 0x0000000000007b1d */ /* 0x004fec0000010000 */
[----:B------:R-:W-:Y:S02]  /*0cc0*/  BSSY B3, `(.L_x_30) ;  /* 0x000000b000037945 */ /* 0x000fe40003800000 */
[----:B------:R-:W-:Y:S06]  /*0cd0*/  BAR.SYNC.DEFER_BLOCKING 0x0 ;  /* 0x0000000000007b1d */ /* 0x000fec0000010000 */
[----:B------:R2:W-:Y:S01]  /*0ce0*/  @!P0 STS [R11], RZ ;  /* 0x000000ff0b008388 */ /* 0x0005e20000000800 */
[----:B------:R-:W-:Y:S01]  /*0cf0*/  NOP ;  /* 0x0000000000007918 */ /* 0x000fe20000000000 */
[----:B------:R-:W-:Y:S05]  /*0d00*/  @P2 BRA `(.L_x_31) ;  /* 0x0000000000182947 */ /* 0x000fea0003800000 */
[----:B-1-34-:R-:W1:Y:S01]  /*0d10*/  LDS R4, [UR20+0x8] ;  /* 0x00000814ff047984 */ /* 0x01ae620008000800 */
[----:B------:R-:W3:Y:S01]  /*0d20*/  LDC.64 R8, c[0x0][0x220] ;  /* 0x00008800ff087b82 */ /* 0x000ee20000000a00 */
[----:B------:R-:W-:Y:S02]  /*0d30*/  IMAD.MOV.U32 R5, RZ, RZ, 0x70 ;  /* 0x00000070ff057424 */ /* 0x000fe400078e00ff */
[----:B---3--:R3:W-:Y:S03]  /*0d40*/  STS.64 [UR20], R8 ;  /* 0x00000008ff007988 */ /* 0x0087e60008000a14 */
[----:B-1----:R-:W-:-:S05]  /*0d50*/  LOP3.LUT R4, R4, 0x10, R5, 0xd8, !PT ;  /* 0x0000001004047812 */ /* 0x002fca00078ed805 */
[----:B------:R3:W-:Y:S02]  /*0d60*/  STS [UR20+0x8], R4 ;  /* 0x00000804ff007988 */ /* 0x0007e40008000814 */
.L_x_31:
[----:B----4-:R-:W-:Y:S05]  /*0d70*/  BSYNC B3 ;  /* 0x0000000000037941 */ /* 0x010fea0003800000 */
.L_x_30:
[----:B------:R-:W-:Y:S04]  /*0d80*/  BSSY B4, `(.L_x_32) ;  /* 0x0000011000047945 */ /* 0x000fe80003800000 */
[----:B------:R-:W-:Y:S04]  /*0d90*/  BSSY B3, `(.L_x_33) ;  /* 0x000000e000037945 */ /* 0x000fe80003800000 */
[----:B------:R-:W-:Y:S05]  /*0da0*/  @P2 BRA `(.L_x_34) ;  /* 0x0000000000242947 */ /* 0x000fea0003800000 */
[----:B-1-3--:R-:W1:Y:S01]  /*0db0*/  LDS R4, [UR20+0x34] ;  /* 0x00003414ff047984 */ /* 0x00ae620008000800 */
[----:B------:R-:W-:-:S05]  /*0dc0*/  IMAD.MOV.U32 R5, RZ, RZ, 0x3f000000 ;  /* 0x3f000000ff057424 */ /* 0x000fca00078e00ff */
[----:B-1----:R-:W-:-:S05]  /*0dd0*/  LOP3.LUT R4, R4, 0xff000000, R5, 0xb8, !PT ;  /* 0xff00000004047812 */ /* 0x002fca00078eb805 */
[----:B------:R1:W-:Y:S01]  /*0de0*/  STS [UR20+0x34], R4 ;  /* 0x00003404ff007988 */ /* 0x0003e20008000814 */
[----:B------:R-:W-:Y:S05]  /*0df0*/  @P2 BRA `(.L_x_35) ;  /* 0x00000000001c2947 */ /* 0x000fea0003800000 */
[----:B-1----:R-:W1:Y:S01]  /*0e00*/  LDS R4, [UR20+0x38] ;  /* 0x00003814ff047984 */ /* 0x002e620008000800 */
[----:B------:R-:W-:-:S05]  /*0e10*/  IMAD.MOV.U32 R5, RZ, RZ, 0xff ;  /* 0x000000ffff057424 */ /* 0x000fca00078e00ff */
[----:B-1----:R-:W-:-:S05]  /*0e20*/  LOP3.LUT R4, R4, 0xff, R5, 0xb8, !PT ;  /* 0x000000ff04047812 */ /* 0x002fca00078eb805 */
[----:B------:R4:W-:Y:S02]  /*0e30*/  STS [UR20+0x38], R4 ;  /* 0x00003804ff007988 */ /* 0x0009e40008000814 */
.L_x_34:
[----:B------:R-:W-:Y:S05]  /*0e40*/  @P2 BREAK B3 ;  /* 0x0000000000032942 */ /* 0x000fea0003800000 */
[----:B------:R-:W-:Y:S05]  /*0e50*/  @P2 BRA `(.L_x_36) ;  /* 0x00000000000c2947 */ /* 0x000fea0003800000 */
[----:B------:R1:W-:Y:S02]  /*0e60*/  STS [UR20+0x20], R6 ;  /* 0x00002006ff007988 */ /* 0x0003e40008000814 */
.L_x_35:
[----:B------:R-:W-:Y:S05]  /*0e70*/  BSYNC B3 ;  /* 0x0000000000037941 */ /* 0x000fea0003800000 */
.L_x_33:
[----:B------:R1:W-:Y:S02]  /*0e80*/  @!P2 STS [UR20+0x24], R3 ;  /* 0x00002403ff00a988 */ /* 0x0003e40008000814 */
.L_x_36:
[----:B------:R-:W-:Y:S05]  /*0e90*/  BSYNC B4 ;  /* 0x0000000000047941 */ /* 0x000fea0003800000 */
.L_x_32:
[----:B------:R-:W-:Y:S05]  /*0ea0*/  WARPSYNC.ALL ;  /* 0x0000000000007948 */ /* 0x000fea0003800000 */
[----:B------:R-:W-:Y:S04]  /*0eb0*/  BSSY B4, `(.L_x_37) ;  /* 0x000000e000047945 */ /* 0x000fe80003800000 */
[----:B------:R-:W-:Y:S05]  /*0ec0*/  @P2 BRA `(.L_x_38) ;  /* 0x0000000000302947 */ /* 0x000fea0003800000 */
[----:B-1-34-:R-:W1:Y:S01]  /*0ed0*/  LDS R4, [UR20+0x34] ;  /* 0x00003414ff047984 */ /* 0x01ae620008000800 */
[----:B------:R-:W3:Y:S03]  /*0ee0*/  LDC.64 R8, c[0x0][0x248] ;  /* 0x00009200ff087b82 */ /* 0x000ee60000000a00 */
[----:B------:R-:W4:Y:S01]  /*0ef0*/  LDS R3, [UR20+0x1c] ;  /* 0x00001c14ff037984 */ /* 0x000f220008000800 */
[C---:B---3--:R-:W-:Y:S01]  /*0f00*/  SHF.L.U64.HI R6, R8.reuse, 0x1, R9 ;  /* 0x0000000108067819 */ /* 0x048fe20000010209 */
[----:B------:R-:W-:-:S03]  /*0f10*/  IMAD.SHL.U32 R5, R8, 0x2, RZ ;  /* 0x0000000208057824 */ /* 0x000fc600078e00ff */
[--C-:B------:R-:W-:Y:S02]  /*0f20*/  SHF.R.U32.HI R8, RZ, 0x4, R6.reuse ;  /* 0x00000004ff087819 */ /* 0x100fe40000011606 */
[----:B------:R-:W-:-:S05]  /*0f30*/  SHF.R.U64 R5, R5, 0x4, R6 ;  /* 0x0000000405057819 */ /* 0x000fca0000001206 */
[----:B------:R3:W-:Y:S01]  /*0f40*/  STS [UR20+0xc], R5 ;  /* 0x00000c05ff007988 */ /* 0x0007e20008000814 */
[----:B-1----:R-:W-:Y:S02]  /*0f50*/  LOP3.LUT R4, R4, 0x7, RZ, 0xb8, !PT ;  /* 0x0000000704047812 */ /* 0x002fe400078eb8ff */
[----:B----4-:R-:W-:-:S03]  /*0f60*/  LOP3.LUT R3, R3, 0xf, R8, 0xb8, !PT ;  /* 0x0000000f03037812 */ /* 0x010fc600078eb808 */
[----:B------:R3:W-:Y:S04]  /*0f70*/  STS [UR20+0x34], R4 ;  /* 0x00003404ff007988 */ /* 0x0007e80008000814 */
[----:B------:R3:W-:Y:S02]  /*0f80*/  STS [UR20+0x1c], R3 ;  /* 0x00001c03ff007988 */ /* 0x0007e40008000814 */
.L_x_38:
[----:B------:R-:W-:Y:S05]  /*0f90*/  BSYNC B4 ;  /* 0x0000000000047941 */ /* 0x000fea0003800000 */
.L_x_37:
[----:B------:R-:W-:Y:S04]  /*0fa0*/  BSSY B4, `(.L_x_39) ;  /* 0x000001a000047945 */ /* 0x000fe80003800000 */
[----:B------:R-:W-:Y:S04]  /*0fb0*/  BSSY B5, `(.L_x_40) ;  /* 0x0000015000057945 */ /* 0x000fe80003800000 */
[----:B------:R-:W-:Y:S05]  /*0fc0*/  @P2 BRA `(.L_x_41) ;  /* 0x0000000000202947 */ /* 0x000fea0003800000 */
[----:B-1-3--:R-:W1:Y:S02]  /*0fd0*/  LDS R3, [UR20+0x34] ;  /* 0x00003414ff037984 */ /* 0x00ae640008000800 */
[----:B-1----:R-:W-:-:S05]  /*0fe0*/  LOP3.LUT R3, R3, 0x38, RZ, 0xb8, !PT ;  /* 0x0000003803037812 */ /* 0x002fca00078eb8ff */
[----:B------:R1:W-:Y:S01]  /*0ff0*/  STS [UR20+0x34], R3 ;  /* 0x00003403ff007988 */ /* 0x0003e20008000814 */
[----:B------:R-:W-:Y:S05]  /*1000*/  @P2 BRA `(.L_x_42) ;  /* 0x0000000000202947 */ /* 0x000fea0003800000 */
[----:B-1----:R-:W1:Y:S01]  /*1010*/  LDS R3, [UR20+0x8] ;  /* 0x00000814ff037984 */ /* 0x002e620008000800 */
[----:B----4-:R-:W-:-:S05]  /*1020*/  IMAD.MOV.U32 R4, RZ, RZ, 0x780 ;  /* 0x00000780ff047424 */ /* 0x010fca00078e00ff */
[----:B-1----:R-:W-:-:S05]  /*1030*/  LOP3.LUT R3, R3, 0x500, R4, 0xd8, !PT ;  /* 0x0000050003037812 */ /* 0x002fca00078ed804 */
[----:B------:R1:W-:Y:S02]  /*1040*/  STS [UR20+0x8], R3 ;  /* 0x00000803ff007988 */ /* 0x0003e40008000814 */
.L_x_41:
[----:B------:R-:W-:Y:S05]  /*1050*/  @P2 BRA `(.L_x_43) ;  /* 0x0000000000282947 */ /* 0x000fea0003800000 */
[----:B-1-3--:R-:W1:Y:S02]  /*1060*/  LDS R3, [UR20+0x8] ;  /* 0x00000814ff037984 */ /* 0x00ae640008000800 */
[----:B-1----:R-:W-:-:S05]  /*1070*/  LOP3.LUT R3, R3, 0x1800, RZ, 0xb8, !PT ;  /* 0x0000180003037812 */ /* 0x002fca00078eb8ff */
[----:B------:R3:W-:Y:S02]  /*1080*/  STS [UR20+0x8], R3 ;  /* 0x00000803ff007988 */ /* 0x0007e40008000814 */
.L_x_42:
[----:B------:R-:W-:Y:S05]  /*1090*/  @P2 BREAK B5 ;  /* 0x0000000000052942 */ /* 0x000fea0003800000 */
[----:B------:R-:W-:Y:S05]  /*10a0*/  @P2 BRA `(.L_x_44) ;  /* 0x0000000000242947 */ /* 0x000fea0003800000 */
[----:B-1-3--:R-:W1:Y:S01]  /*10b0*/  LDS R3, [UR20+0x8] ;  /* 0x00000814ff037984 */ /* 0x00ae620008000800 */
[----:B----4-:R-:W-:-:S05]  /*10c0*/  IMAD.MOV.U32 R4, RZ, RZ, 0x6000 ;  /* 0x00006000ff047424 */ /* 0x010fca00078e00ff */
[----:B-1----:R-:W-:-:S04]  /*10d0*/  LOP3.LUT R3, R3, 0x6000, R4, 0xd8, !PT ;  /* 0x0000600003037812 */ /* 0x002fc800078ed804 */
[----:B------:R-:W-:-:S05]  /*10e0*/  LOP3.LUT R3, R3, 0x400000, RZ, 0xb8, !PT ;  /* 0x0040000003037812 */ /* 0x000fca00078eb8ff */
[----:B------:R1:W-:Y:S02]  /*10f0*/  STS [UR20+0x8], R3 ;  /* 0x00000803ff007988 */ /* 0x0003e40008000814 */
.L_x_43:
[----:B------:R-:W-:Y:S05]  /*1100*/  BSYNC B5 ;  /* 0x0000000000057941 */ /* 0x000fea0003800000 */
.L_x_40:
[----:B-1-3--:R-:W1:Y:S02]  /*1110*/  @!P2 LDS R3, [UR20+0x8] ;  /* 0x00000814ff03a984 */ /* 0x00ae640008000800 */
[----:B-1----:R-:W-:-:S05]  /*1120*/  @!P2 LOP3.LUT R3, R3, 0x8000, RZ, 0xb8, !PT ;  /* 0x000080000303a812 */ /* 0x002fca00078eb8ff */
[----:B------:R1:W-:Y:S02]  /*1130*/  @!P2 STS [UR20+0x8], R3 ;  /* 0x00000803ff00a988 */ /* 0x0003e40008000814 */
.L_x_44:
[----:B------:R-:W-:Y:S05]  /*1140*/  BSYNC B4 ;  /* 0x0000000000047941 */ /* 0x000fea0003800000 */
.L_x_39:
[----:B------:R-:W-:Y:S05]  /*1150*/  WARPSYNC.ALL ;  /* 0x0000000000007948 */ /* 0x000fea0003800000 */
[----:B------:R-:W-:Y:S01]  /*1160*/  UIADD3 UR5, UR5, 0x100, URZ ;  /* 0x0000010005057890 */ /* 0x000fe2000fffe03f */
[----:B------:R-:W-:Y:S02]  /*1170*/  ISETP.GE.AND P1, PT, R10, 0x1, PT ;  /* 0x000000010a00780c */ /* 0x000fe40003f26270 */
[----:B------:R-:W-:Y:S02]  /*1180*/  CS2R R56, SRZ ;  /* 0x0000000000387805 */ /* 0x000fe4000001ff00 */
[----:B------:R-:W-:Y:S01]  /*1190*/  CS2R R58, SRZ ;  /* 0x00000000003a7805 */ /* 0x000fe2000001ff00 */
[----:B------:R-:W-:Y:S01]  /*11a0*/  UIADD3 UR32, UP0, UR5, UR32, URZ ;  /* 0x0000002005207290 */ /* 0x000fe2000ff1e03f */
[----:B------:R-:W-:-:S02]  /*11b0*/  CS2R R60, SRZ ;  /* 0x00000000003c7805 */ /* 0x000fc4000001ff00 */
[----:B------:R-:W-:Y:S02]  /*11c0*/  CS2R R62, SRZ ;  /* 0x00000000003e7805 */ /* 0x000fe4000001ff00 */
[----:B------:R-:W-:Y:S01]  /*11d0*/  CS2R R64, SRZ ;  /* 0x0000000000407805 */ /* 0x000fe2000001ff00 */
[----:B------:R-:W-:Y:S01]  /*11e0*/  ULEA.HI.X.SX32 UR33, UR5, UR33, 0x1, UP0 ;  /* 0x0000002105217291 */ /* 0x000fe200080f0e3f */
[----:B------:R-:W-:Y:S02]  /*11f0*/  CS2R R66, SRZ ;  /* 0x0000000000427805 */ /* 0x000fe4000001ff00 */
[----:B------:R-:W-:Y:S02]  /*1200*/  CS2R R68, SRZ ;  /* 0x0000000000447805 */ /* 0x000fe4000001ff00 */
[----:B------:R-:W-:Y:S02]  /*1210*/  CS2R R70, SRZ ;  /* 0x0000000000467805 */ /* 0x000fe4000001ff00 */
[----:B------:R-:W-:-:S02]  /*1220*/  CS2R R72, SRZ ;  /* 0x0000000000487805 */ /* 0x000fc4000001ff00 */
[----:B------:R-:W-:Y:S02]  /*1230*/  CS2R R74, SRZ ;  /* 0x00000000004a7805 */ /* 0x000fe4000001ff00 */
[----:B------:R-:W-:Y:S02]  /*1240*/  CS2R R76, SRZ ;  /* 0x00000000004c7805 */ /* 0x000fe4000001ff00 */
        /* <DEDUP_REMOVED lines=8> */
[----:B------:R-:W-:Y:S01]  /*12d0*/  CS2R R30, SRZ ;  /* 0x00000000001e7805 */ /* 0x000fe2000001ff00 */
[----:B------:R-:W-:Y:S01]  /*12e0*/  IMAD.MOV.U32 R32, RZ, RZ, RZ ;  /* 0x000000ffff207224 */ /* 0x000fe200078e00ff */
[----:B------:R-:W-:Y:S06]  /*12f0*/  @P0 BRA `(.L_x_45) ;  /* 0x0000000000280947 */ /* 0x000fec0003800000 */
[----:B-1-3--:R-:W1:Y:S01]  /*1300*/  S2R R3, SR_LANEID ;  /* 0x0000000000037919 */ /* 0x00ae620000000000 */
[----:B------:R-:W-:Y:S05]  /*1310*/  WARPSYNC.ALL ;  /* 0x0000000000007948 */ /* 0x000fea0003800000 */
[----:B-1----:R-:W-:-:S05]  /*1320*/  IMAD.SHL.U32 R6, R3, 0x4, RZ ;  /* 0x0000000403067824 */ /* 0x002fca00078e00ff */
[----:B------:R-:W1:Y:S01]  /*1330*/  LDS R3, [R6+UR20] ;  /* 0x0000001406037984 */ /* 0x000e620008000800 */
[----:B----4-:R-:W-:-:S05]  /*1340*/  IADD3 R4, P3, R6, UR32, RZ ;  /* 0x0000002006047c10 */ /* 0x010fca000ff7e0ff */
[----:B------:R-:W-:-:S05]  /*1350*/  IMAD.X R5, RZ, RZ, UR33, P3 ;  /* 0x00000021ff057e24 */ /* 0x000fca00098e06ff */
[----:B-1----:R1:W3:Y:S01]  /*1360*/  ATOMG.E.EXCH.STRONG.GPU PT, RZ, [R4], R3 ;  /* 0x0000000304ff73a8 */ /* 0x0022e200041ee100 */
[----:B------:R-:W-:-:S04]  /*1370*/  DEPBAR {5,4,3,2,1,0} ;  /* 0x0000003f0000791a */ /* 0x000fc80000000000 */
[----:B------:R1:W-:Y:S01]  /*1380*/  UTMACCTL.IV [UR32] ;  /* 0x00000000200079b9 */ /* 0x0003e20008000000 */
[----:B------:R-:W-:Y:S01]  /*1390*/  NOP ;  /* 0x0000000000007918 */ /* 0x000fe20000000000 */
.L_x_45:
[----:B------:R-:W-:Y:S05]  /*13a0*/  @P0 BRA `(.L_x_46) ;  /* 0x00000000000c0947 */ /* 0x000fea0003800000 */
[----:B------:R0:W-:Y:S01]  /*13b0*/  UTMACMDFLUSH ;  /* 0x00000000000079b7 */ /* 0x0001e20000000000 */
[----:B------:R-:W-:Y:S05]  /*13c0*/  @P0 BRA `(.L_x_46) ;  /* 0x0000000000040947 */ /* 0x000fea0003800000 */
[----:B------:R-:W-:-:S04]  /*13d0*/  DEPBAR.LE SB0, 0x0 ;  /* 0x000080000000791a */ /* 0x000fc80000000000 */
.L_x_46:
[----:B------:R-:W-:Y:S05]  /*13e0*/  WARPSYNC.ALL ;  /* 0x0000000000007948 */ /* 0x000fea0003800000 */
[----:B---3--:R-:W-:Y:S01]  /*13f0*/  BAR.SYNC.DEFER_BLOCKING 0x0 ;  /* 0x0000000000007b1d */ /* 0x008fe20000010000 */
[----:B------:R-:W-:Y:S01]  /*1400*/  USHF.L.U32 UR15, UR34, 0x8, URZ ;  /* 0x00000008220f7899 */ /* 0x000fe2000800063f */
[----:B------:R-:W-:Y:S01]  /*1410*/  IMAD.MOV.U32 R33, RZ, RZ, RZ ;  /* 0x000000ffff217224 */ /* 0x000fe200078e00ff */
[----:B------:R-:W-:Y:S02]  /*1420*/  CS2R R34, SRZ ;  /* 0x0000000000227805 */ /* 0x000fe4000001ff00 */
[----:B------:R-:W-:-:S02]  /*1430*/  CS2R R36, SRZ ;  /* 0x0000000000247805 */ /* 0x000fc4000001ff00 */
[----:B------:R-:W-:Y:S01]  /*1440*/  CS2R R38, SRZ ;  /* 0x0000000000267805 */ /* 0x000fe2000001ff00 */
[----:B------:R-:W-:Y:S01]  /*1450*/  VOTEU.ALL UP0, P2 ;  /* 0x00000000003f7886 */ /* 0x000fe20001000000 */
[----:B------:R-:W-:Y:S01]  /*1460*/  UMOV UR6, 0x1 ;  /* 0x0000000100067882 */ /* 0x000fe20000000000 */
[----:B------:R-:W-:Y:S01]  /*1470*/  VOTEU.ALL UP1, P2 ;  /* 0x00000000003f7886 */ /* 0x000fe20001020000 */
[----:B------:R-:W-:Y:S01]  /*1480*/  VOTEU.ALL UP2, P2 ;  /* 0x00000000003f7886 */ /* 0x000fe20001040000 */
[----:B------:R-:W-:Y:S01]  /*1490*/  CS2R R40, SRZ ;  /* 0x0000000000287805 */ /* 0x000fe2000001ff00 */
[----:B------:R-:W-:-:S04]  /*14a0*/  @!UP0 UIADD3 UR8, -UR6, 0x100000, URZ ;  /* 0x0010000006088890 */ /* 0x000fc8000fffe13f */
[----:B------:R-:W-:Y:S02]  /*14b0*/  @!UP0 USHF.L.U32 UR9, UR8, 0xb, URZ ;  /* 0x0000000b08098899 */ /* 0x000fe4000800063f */
[----:B------:R-:W-:Y:S01]  /*14c0*/  @!UP0 USHF.L.U32 UR8, UR8, 0x1, URZ ;  /* 0x0000000108088899 */ /* 0x000fe2000800063f */
        /* <DEDUP_REMOVED lines=9> */
[----:B------:R-:W-:Y:S01]  /*1560*/  VOTEU.ALL UP0, P2 ;  /* 0x00000000003f7886 */ /* 0x000fe20001000000 */
[----:B------:R-:W-:Y:S02]  /*1570*/  CS2R R48, SRZ ;  /* 0x0000000000307805 */ /* 0x000fe4000001ff00 */
[----:B------:R-:W-:Y:S02]  /*1580*/  CS2R R50, SRZ ;  /* 0x0000000000327805 */ /* 0x000fe4000001ff00 */
[----:B------:R-:W-:Y:S02]  /*1590*/  CS2R R52, SRZ ;  /* 0x0000000000347805 */ /* 0x000fe4000001ff00 */
[----:B------:R-:W-:Y:S01]  /*15a0*/  CS2R R54, SRZ ;  /* 0x0000000000367805 */ /* 0x000fe2000001ff00 */
[----:B------:R-:W3:Y:S02]  /*15b0*/  FENCE.VIEW.ASYNC.S ;  /* 0x00000000000073c6 */ /* 0x000ee40000000000 */
[----:B---3--:R-:W3:Y:S02]  /*15c0*/  @!UP0 SYNCS.EXCH.64 URZ, [UR20+0x1e000], UR8 ;  /* 0x01e00008143f85b2 */ /* 0x008ee40008000100 */
[----:B---3--:R-:W-:Y:S06]  /*15d0*/  BAR.SYNC.DEFER_BLOCKING 0x0 ;  /* 0x0000000000007b1d */ /* 0x008fec0000010000 */
[----:B------:R3:W4:Y:S02]  /*15e0*/  @!UP1 SYNCS.EXCH.64 URZ, [UR20+0x1e008], UR10 ;  /* 0x01e0080a143f95b2 */ /* 0x0007240008000100 */
[----:B----4-:R-:W-:Y:S01]  /*15f0*/  BAR.SYNC.DEFER_BLOCKING 0x0 ;  /* 0x0000000000007b1d */ /* 0x010fe20000010000 */
[----:B---3--:R-:W-:-:S05]  /*1600*/  USHF.L.U32 UR11, UR23, 0x6, URZ ;  /* 0x00000006170b7899 */ /* 0x008fca000800063f */
[----:B------:R3:W4:Y:S01]  /*1610*/  @!UP2 SYNCS.EXCH.64 URZ, [UR20+0x1e010], UR6 ;  /* 0x01e01006143fa5b2 */ /* 0x0007220008000100 */
[----:B------:R-:W-:Y:S06]  /*1620*/  @!P1 BRA `(.L_x_47) ;  /* 0x0000000400c09947 */ /* 0x000fec0003800000 */
[----:B-1----:R-:W-:Y:S02]  /*1630*/  SHF.R.U32.HI R3, RZ, 0x5, R0 ;  /* 0x00000005ff037819 */ /* 0x002fe40000011600 */
[----:B------:R-:W-:Y:S02]  /*1640*/  CS2R R56, SRZ ;  /* 0x0000000000387805 */ /* 0x000fe4000001ff00 */
[----:B------:R-:W-:Y:S02]  /*1650*/  CS2R R58, SRZ ;  /* 0x00000000003a7805 */ /* 0x000fe4000001ff00 */
[----:B------:R-:W-:Y:S02]  /*1660*/  CS2R R60, SRZ ;  /* 0x00000000003c7805 */ /* 0x000fe4000001ff00 */
[----:B------:R-:W-:Y:S02]  /*1670*/  R2UR UR21, R3 ;  /* 0x00000000031572ca */ /* 0x000fe400000e0000 */
        /* <DEDUP_REMOVED lines=28> */
[----:B------:R-:W-:Y:S01]  /*1840*/  CS2R R54, SRZ ;  /* 0x0000000000367805 */ /* 0x000fe2000001ff00 */
[----:B------:R-:W-:Y:S01]  /*1850*/  UMOV UR5, URZ ;  /* 0x0000003f00057c82 */ /* 0x000fe20008000000 */
[----:B------:R-:W-:-:S05]  /*1860*/  UMOV UR14, URZ ;  /* 0x0000003f000e7c82 */ /* 0x000fca0008000000 */
.L_x_49:
[----:B----4-:R-:W-:Y:S01]  /*1870*/  BAR.SYNC.DEFER_BLOCKING 0x0 ;  /* 0x0000000000007b1d */ /* 0x010fe20000010000 */
[----:B------:R-:W-:Y:S01]  /*1880*/  ULEA UR18, UR5, UR20, 0x3 ;  /* 0x0000001405127291 */ /* 0x000fe2000f8e183f */
[----:B------:R-:W-:Y:S01]  /*1890*/  @!P2 IMAD.MOV.U32 R3, RZ, RZ, 0xa000 ;  /* 0x0000a000ff03a424 */ /* 0x000fe200078e00ff */
[----:B------:R-:W-:Y:S01]  /*18a0*/  ELECT P0, URZ, PT ;  /* 0x00000000003f782f */ /* 0x000fe20003800000 */
[----:B------:R-:W-:-:S03]  /*18b0*/  ULEA UR12, UR5, UR20, 0xf ;  /* 0x00000014050c7291 */ /* 0x000fc6000f8e783f */
[----:B------:R-:W-:Y:S02]  /*18c0*/  ISETP.LT.U32.AND P0, PT, R2, 0x20, P0 ;  /* 0x000000200200780c */ /* 0x000fe40000701070 */
[----:B------:R-:W-:Y:S01]  /*18d0*/  ELECT P1, URZ, PT ;  /* 0x00000000003f782f */ /* 0x000fe20003820000 */
[----:B------:R-:W-:-:S03]  /*18e0*/  ULEA UR8, UR5, UR20, 0xd ;  /* 0x0000001405087291 */ /* 0x000fc6000f8e683f */
[----:B------:R-:W-:Y:S01]  /*18f0*/  ISETP.LT.U32.AND P1, PT, R2, 0x20, P1 ;  /* 0x000000200200780c */ /* 0x000fe20000f21070 */
[----:B------:R-:W-:Y:S01]  /*1900*/  UMOV UR10, UR14 ;  /* 0x0000000e000a7c82 */ /* 0x000fe20008000000 */
[----:B------:R-:W-:-:S05]  /*1910*/  UIADD3 UR8, UR8, 0x18000, URZ ;  /* 0x0001800008087890 */ /* 0x000fca000fffe03f */
[----:B------:R-:W-:Y:S01]  /*1920*/  VOTEU.ANY UP0, P0 ;  /* 0x00000000003f7886 */ /* 0x000fe20000000100 */
[----:B------:R-:W-:Y:S01]  /*1930*/  VOTEU.ANY UP2, P0 ;  /* 0x00000000003f7886 */ /* 0x000fe20000040100 */
[----:B------:R1:W-:Y:S01]  /*1940*/  @!P2 SYNCS.ARRIVE.TRANS64 RZ, [UR18+0x1e000], R3 ;  /* 0x01e00003ffffa9a7 */ /* 0x0003e20008000012 */
[----:B------:R4:W-:Y:S06]  /*1950*/  MEMBAR.ALL.CTA ;  /* 0x0000000000007992 */ /* 0x0009ec0000008000 */
[----:B----4-:R-:W4:Y:S01]  /*1960*/  FENCE.VIEW.ASYNC.S ;  /* 0x00000000000073c6 */ /* 0x010f220000000000 */
[----:B------:R-:W-:Y:S01]  /*1970*/  @UP0 UIADD3 UR13, UR18, 0x1e000, URZ ;  /* 0x0001e000120d0890 */ /* 0x000fe2000fffe03f */
[----:B---3--:R-:W-:Y:S01]  /*1980*/  @UP0 UMOV UR6, UR28 ;  /* 0x0000001c00060c82 */ /* 0x008fe20008000000 */
[----:B------:R-:W-:Y:S01]  /*1990*/  @UP0 UMOV UR7, UR29 ;  /* 0x0000001d00070c82 */ /* 0x000fe20008000000 */
[----:B----4-:R-:W-:Y:S01]  /*19a0*/  VOTEU.ANY UP1, P1 ;  /* 0x00000000003f7886 */ /* 0x010fe20000820100 */
[----:B------:R-:W-:Y:S01]  /*19b0*/  VOTEU.ANY UP3, P1 ;  /* 0x00000000003f7886 */ /* 0x000fe20000860100 */
[----:B-1----:R-:W-:-:S03]  /*19c0*/  IMAD.U32 R3, RZ, RZ, UR4 ;  /* 0x00000004ff037e24 */ /* 0x002fc6000f8e00ff */
[----:B------:R-:W-:Y:S01]  /*19d0*/  @UP1 UIADD3 UR9, UR18, 0x1e000, URZ ;  /* 0x0001e00012091890 */ /* 0x000fe2000fffe03f */
[----:B------:R-:W-:Y:S01]  /*19e0*/  @UP1 UMOV UR16, UR30 ;  /* 0x0000001e00101c82 */ /* 0x000fe20008000000 */
[----:B------:R-:W-:Y:S01]  /*19f0*/  @UP1 UMOV UR17, UR31 ;  /* 0x0000001f00111c82 */ /* 0x000fe20008000000 */
[----:B------:R-:W-:Y:S01]  /*1a00*/  SHF.L.U32 R3, R3, 0x1f, RZ ;  /* 0x0000001f03037819 */ /* 0x000fe200000006ff */
[----:B------:R-:W-:Y:S06]  /*1a10*/  BAR.SYNC.DEFER_BLOCKING 0x0 ;  /* 0x0000000000007b1d */ /* 0x000fec0000010000 */
[----:B------:R1:W-:Y:S02]  /*1a20*/  @UP2 UTMALDG.2D [UR12], [UR6] ;  /* 0x0000000c060025b4 */ /* 0x0003e40008008000 */
[----:B------:R-:W-:Y:S06]  /*1a30*/  BAR.SYNC.DEFER_BLOCKING 0x0 ;  /* 0x0000000000007b1d */ /* 0x000fec0000010000 */
[----:B------:R1:W-:Y:S02]  /*1a40*/  @UP3 UTMALDG.2D [UR8], [UR16] ;  /* 0x00000008100035b4 */ /* 0x0003e40008008000 */
[----:B------:R-:W-:Y:S06]  /*1a50*/  BAR.SYNC.DEFER_BLOCKING 0x0 ;  /* 0x0000000000007b1d */ /* 0x000fec0000010000 */
[----:B------:R-:W3:Y:S02]  /*1a60*/  SYNCS.PHASECHK.TRANS64.TRYWAIT P0, [UR18+0x1e000], R3 ;  /* 0x01e00003ff0075a7 */ /* 0x000ee40008000152 */
[----:B-1-3--:R-:W-:Y:S05]  /*1a70*/  @!P0 BRA `(.L_x_48) ;  /* 0x0000000400e08947 */ /* 0x00afea0003800000 */
.L_x_50:
[----:B------:R-:W-:Y:S01]  /*1a80*/  USHF.L.U32 UR6, UR21, 0x7, URZ ;  /* 0x0000000715067899 */ /* 0x000fe2000800063f */
[----:B------:R-:W-:Y:S02]  /*1a90*/  WARPGROUP.DEPBAR.LE gsb0, 0x0 ;  /* 0x00008000000079c5 */ /* 0x000fe40000010000 */
[----:B------:R-:W-:Y:S01]  /*1aa0*/  USHF.R.U32.HI UR18, URZ, 0x4, UR8 ;  /* 0x000000043f127899 */ /* 0x000fe20008011608 */
[----:B------:R-:W-:Y:S01]  /*1ab0*/  WARPGROUP.ARRIVE ;  /* 0x00000000000079c5 */ /* 0x000fe20000000000 */
[----:B------:R-:W-:Y:S01]  /*1ac0*/  ULOP3.LUT UR6, UR6, 0x200, URZ, 0xc0, !UPT ;  /* 0x0000020006067892 */ /* 0x000fe2000f8ec03f */
[----:B------:R-:W1:Y:S01]  /*1ad0*/  LDC R3, c[0x0][0x230] ;  /* 0x00008c00ff037b82 */ /* 0x000e620000000800 */
[----:B------:R-:W-:Y:S02]  /*1ae0*/  USGXT.U32 UR18, UR18, 0xe ;  /* 0x0000000e1212789a */ /* 0x000fe40008000000 */
[----:B------:R-:W-:Y:S01]  /*1af0*/  ULEA.HI UR6, UR12, UR6, URZ, 0x1c ;  /* 0x000000060c067291 */ /* 0x000fe2000f8fe03f */
[----:B------:R-:W-:Y:S01]  /*1b00*/  UMOV UR19, 0x40000040 ;  /* 0x4000004000137882 */ /* 0x000fe20000000000 */
[----:B------:R-:W-:-:S02]  /*1b10*/  UMOV UR17, 0x40000040 ;  /* 0x4000004000117882 */ /* 0x000fc40000000000 */
[----:B------:R-:W-:Y:S02]  /*1b20*/  ULOP3.LUT UR16, UR6, 0x3fff, URZ, 0xc0, !UPT ;  /* 0x00003fff06107892 */ /* 0x000fe4000f8ec03f */
[----:B------:R-:W-:Y:S02]  /*1b30*/  UIADD3 UR26, UP1, UR18, 0x2, URZ ;  /* 0x00000002121a7890 */ /* 0x000fe4000ff3e03f */
[----:B------:R-:W-:Y:S01]  /*1b40*/  UIADD3 UR24, UP0, UR16, 0x2, URZ ;  /* 0x0000000210187890 */ /* 0x000fe2000ff1e03f */
[----:B------:R-:W-:Y:S01]  /*1b50*/  UMOV UR6, URZ ;  /* 0x0000003f00067c82 */ /* 0x000fe20008000000 */
[----:B------:R-:W-:Y:S02]  /*1b60*/  UMOV UR7, URZ ;  /* 0x0000003f00077c82 */ /* 0x000fe40008000000 */
[----:B------:R-:W-:Y:S01]  /*1b70*/  UIADD3.X UR25, UR6, 0x40000040, URZ, UP0, !UPT ;  /* 0x4000004006197890 */ /* 0x000fe200087fe43f */
[----:B------:R-:W-:Y:S01]  /*1b80*/  HGMMA.64x64x16.F32.BF16 R56, gdesc[UR16], R56 ;  /* 0x00e00000103879f0 */ /* 0x000fe20008701838 */
[----:B------:R-:W-:-:S02]  /*1b90*/  UIADD3.X UR27, UR7, 0x40000040, URZ, UP1, !UPT ;  /* 0x40000040071b7890 */ /* 0x000fc40008ffe43f */
[----:B------:R-:W-:Y:S02]  /*1ba0*/  UIADD3.64 UR36, UR24, 0x2, URZ ;  /* 0x0000000218247897 */ /* 0x000fe4000fffe03f */
[----:B------:R-:W-:Y:S02]  /*1bb0*/  UIADD3.64 UR38, UR26, 0x2, URZ ;  /* 0x000000021a267897 */ /* 0x000fe4000fffe03f */
[----:B------:R-:W-:Y:S02]  /*1bc0*/  UIADD3.64 UR40, UR24, 0x4, URZ ;  /* 0x0000000418287897 */ /* 0x000fe4000fffe03f */
[----:B------:R-:W-:Y:S02]  /*1bd0*/  UIADD3.64 UR42, UR26, 0x4, URZ ;  /* 0x000000041a2a7897 */ /* 0x000fe4000fffe03f */
[----:B------:R-:W-:Y:S02]  /*1be0*/  UIADD3.64 UR16, UR24, 0x3fe, URZ ;  /* 0x000003fe18107897 */ /* 0x000fe4000fffe03f */
[----:B------:R-:W-:-:S02]  /*1bf0*/  UIADD3 UR14, UR14, 0x40, URZ ;  /* 0x000000400e0e7890 */ /* 0x000fc4000fffe03f */
[----:B------:R-:W-:-:S04]  /*1c00*/  UIADD3 UR5, UR5, 0x1, URZ ;  /* 0x0000000105057890 */ /* 0x000fc8000fffe03f */
[----:B-1----:R-:W-:Y:S01]  /*1c10*/  ISETP.LE.AND P0, PT, R3, UR14, PT ;  /* 0x0000000e03007c0c */ /* 0x002fe2000bf03270 */
[----:B------:R-:W-:-:S04]  /*1c20*/  UISETP.NE.U32.AND UP0, UPT, UR5, 0x3, UPT ;  /* 0x000000030500788c */ /* 0x000fc8000bf05070 */
[----:B------:R-:W-:Y:S02]  /*1c30*/  USEL UR6, URZ, 0x1, UP0 ;  /* 0x000000013f067887 */ /* 0x000fe40008000000 */
[----:B------:R-:W-:Y:S02]  /*1c40*/  USEL UR5, UR5, URZ, UP0 ;  /* 0x0000003f05057287 */ /* 0x000fe40008000000 */
[----:B------:R-:W-:Y:S01]  /*1c50*/  ULOP3.LUT UR4, UR4, UR6, URZ, 0x3c, !UPT ;  /* 0x0000000604047292 */ /* 0x000fe2000f8e3c3f */
[----:B------:R-:W-:Y:S04]  /*1c60*/  HGMMA.64x64x16.F32.BF16 R56, gdesc[UR24], R56 ;  /* 0x00e00000183879f0 */ /* 0x000fe80008701838 */
[----:B------:R-:W-:Y:S01]  /*1c70*/  HGMMA.64x64x16.F32.BF16 R56, gdesc[UR36], R56 ;  /* 0x00e00000243879f0 */ /* 0x000fe20008701838 */
[----:B------:R-:W-:-:S03]  /*1c80*/  UIADD3.64 UR36, UR24, 0x402, URZ ;  /* 0x0000040218247897 */ /* 0x000fc6000fffe03f */
[----:B------:R-:W-:Y:S01]  /*1c90*/  HGMMA.64x64x16.F32.BF16 R56, gdesc[UR40], R56 ;  /* 0x00e00000283879f0 */ /* 0x000fe20008701838 */
[----:B------:R-:W-:-:S03]  /*1ca0*/  UIADD3.64 UR40, UR24, 0x404, URZ ;  /* 0x0000040418287897 */ /* 0x000fc6000fffe03f */
[----:B------:R-:W-:Y:S01]  /*1cb0*/  HGMMA.64x64x16.F32.BF16 R24, gdesc[UR16], R24 ;  /* 0x00e00000101879f0 */ /* 0x000fe20008701818 */
[----:B------:R-:W-:Y:S01]  /*1cc0*/  UIADD3.64 UR16, UR24, 0x400, URZ ;  /* 0x0000040018107897 */ /* 0x000fe2000fffe03f */
[----:B------:R-:W-:Y:S01]  /*1cd0*/  UMOV UR18, UR26 ;  /* 0x0000001a00127c82 */ /* 0x000fe20008000000 */
[----:B------:R-:W-:-:S07]  /*1ce0*/  UMOV UR19, UR27 ;  /* 0x0000001b00137c82 */ /* 0x000fce0008000000 */
[----:B------:R-:W-:Y:S04]  /*1cf0*/  HGMMA.64x64x16.F32.BF16 R24, gdesc[UR16], R24 ;  /* 0x00e00000101879f0 */ /* 0x000fe80008701818 */
[----:B------:R-:W-:Y:S04]  /*1d00*/  HGMMA.64x64x16.F32.BF16 R24, gdesc[UR36], R24 ;  /* 0x00e00000241879f0 */ /* 0x000fe80008701818 */
[----:B------:R-:W-:Y:S01]  /*1d10*/  HGMMA.64x64x16.F32.BF16 R24, gdesc[UR40], R24, gsb0 ;  /* 0x00e00000281879f0 */ /* 0x000fe20008001818 */
[----:B------:R-:W-:Y:S05]  /*1d20*/  @!P0 BRA `(.L_x_49) ;  /* 0xfffffff800d08947 */ /* 0x000fea000383ffff */
.L_x_47:
[----:B------:R-:W-:Y:S02]  /*1d30*/  WARPGROUP.DEPBAR.LE gsb0, 0x0 ;  /* 0x00008000000079c5 */ /* 0x000fe40000010000 */
[----:B----4-:R-:W-:Y:S01]  /*1d40*/  BAR.SYNC.DEFER_BLOCKING 0x0 ;  /* 0x0000000000007b1d */ /* 0x010fe20000010000 */
[C---:B-1----:R-:W-:Y:S01]  /*1d50*/  IMAD.SHL.U32 R3, R0.reuse, 0x80, RZ ;  /* 0x0000008000037824 */ /* 0x042fe200078e00ff */
[----:B------:R-:W-:Y:S01]  /*1d60*/  ELECT P0, URZ, PT ;  /* 0x00000000003f782f */ /* 0x000fe20003800000 */
[----:B------:R-:W-:Y:S01]  /*1d70*/  IMAD.SHL.U32 R4, R0, 0x10, RZ ;  /* 0x0000001000047824 */ /* 0x000fe200078e00ff */
[----:B------:R-:W-:Y:S02]  /*1d80*/  F2FP.BF16.F32.PACK_AB R56, R57, R56 ;  /* 0x000000383938723e */ /* 0x000fe400000010ff */
[----:B------:R-:W-:Y:S01]  /*1d90*/  LOP3.LUT R3, R3, 0x780, RZ, 0xc0, !PT ;  /* 0x0000078003037812 */ /* 0x000fe200078ec0ff */
[----:B------:R-:W-:Y:S01]  /*1da0*/  UMOV UR21, UR11 ;  /* 0x0000000b00157c82 */ /* 0x000fe20008000000 */
[----:B------:R-:W-:Y:S01]  /*1db0*/  F2FP.BF16.F32.PACK_AB R57, R59, R58 ;  /* 0x0000003a3b39723e */ /* 0x000fe200000010ff */
[----:B------:R-:W-:Y:S01]  /*1dc0*/  UMOV UR22, UR15 ;  /* 0x0000000f00167c82 */ /* 0x000fe20008000000 */
[----:B------:R-:W-:-:S02]  /*1dd0*/  LOP3.LUT R3, R3, 0x70, R4, 0xf8, !PT ;  /* 0x0000007003037812 */ /* 0x000fc400078ef804 */
[----:B------:R-:W-:Y:S02]  /*1de0*/  F2FP.BF16.F32.PACK_AB R24, R25, R24 ;  /* 0x000000181918723e */ /* 0x000fe400000010ff */
[----:B------:R-:W-:Y:S01]  /*1df0*/  LOP3.LUT R3, R3, 0x10, R0, 0x78, !PT ;  /* 0x0000001003037812 */ /* 0x000fe200078e7800 */
[----:B------:R-:W-:Y:S01]  /*1e00*/  IMAD.SHL.U32 R0, R0, 0x40, RZ ;  /* 0x0000004000007824 */ /* 0x000fe200078e00ff */
[----:B------:R-:W-:Y:S02]  /*1e10*/  ISETP.LT.U32.AND P0, PT, R2, 0x20, P0 ;  /* 0x000000200200780c */ /* 0x000fe40000701070 */
[----:B------:R-:W-:Y:S02]  /*1e20*/  F2FP.BF16.F32.PACK_AB R58, R61, R60 ;  /* 0x0000003c3d3a723e */ /* 0x000fe400000010ff */
[----:B------:R-:W-:Y:S02]  /*1e30*/  LOP3.LUT R0, R3, 0x3800, R0, 0xf8, !PT ;  /* 0x0000380003007812 */ /* 0x000fe400078ef800 */
[----:B------:R-:W-:Y:S01]  /*1e40*/  F2FP.BF16.F32.PACK_AB R59, R63, R62 ;  /* 0x0000003e3f3b723e */ /* 0x000fe200000010ff */
[----:B------:R-:W1:Y:S02]  /*1e50*/  @!P2 SYNCS.CCTL.IV [UR20+0x1e000] ;  /* 0x01e00000ff00a9b1 */ /* 0x000e640008000014 */
[----:B-1----:R-:W-:Y:S01]  /*1e60*/  BAR.SYNC.DEFER_BLOCKING 0x0 ;  /* 0x0000000000007b1d */ /* 0x002fe20000010000 */
[C---:B------:R-:W-:Y:S01]  /*1e70*/  LOP3.LUT R3, R0.reuse, 0x20, RZ, 0x3c, !PT ;  /* 0x0000002000037812 */ /* 0x040fe200078e3cff */
[C---:B------:R-:W-:Y:S01]  /*1e80*/  VIADD R2, R0.reuse, UR20 ;  /* 0x0000001400027c36 */ /* 0x040fe20008000000 */
[----:B------:R-:W-:-:S02]  /*1e90*/  LOP3.LUT R4, R0, 0x40, RZ, 0x3c, !PT ;  /* 0x0000004000047812 */ /* 0x000fc400078e3cff */
[----:B------:R-:W-:Y:S01]  /*1ea0*/  F2FP.BF16.F32.PACK_AB R64, R65, R64 ;  /* 0x000000404140723e */ /* 0x000fe200000010ff */
[----:B------:R-:W-:Y:S01]  /*1eb0*/  VIADD R3, R3, UR20 ;  /* 0x0000001403037c36 */ /* 0x000fe20008000000 */
[----:B------:R-:W-:Y:S01]  /*1ec0*/  F2FP.BF16.F32.PACK_AB R25, R27, R26 ;  /* 0x0000001a1b19723e */ /* 0x000fe200000010ff */
[----:B------:R-:W-:Y:S01]  /*1ed0*/  VIADD R4, R4, UR20 ;  /* 0x0000001404047c36 */ /* 0x000fe20008000000 */
[----:B------:R-:W-:Y:S01]  /*1ee0*/  F2FP.BF16.F32.PACK_AB R65, R67, R66 ;  /* 0x000000424341723e */ /* 0x000fe200000010ff */
[----:B------:R-:W-:Y:S01]  /*1ef0*/  VOTEU.ANY UP0, P0 ;  /* 0x00000000003f7886 */ /* 0x000fe20000000100 */
[----:B------:R-:W-:Y:S01]  /*1f00*/  F2FP.BF16.F32.PACK_AB R26, R29, R28 ;  /* 0x0000001c1d1a723e */ /* 0x000fe200000010ff */
[----:B------:R-:W-:Y:S01]  /*1f10*/  VOTEU.ANY UP1, P0 ;  /* 0x00000000003f7886 */ /* 0x000fe20000020100 */
[----:B------:R-:W-:Y:S02]  /*1f20*/  F2FP.BF16.F32.PACK_AB R27, R31, R30 ;  /* 0x0000001e1f1b723e */ /* 0x000fe400000010ff */
[----:B------:R-:W-:Y:S01]  /*1f30*/  F2FP.BF16.F32.PACK_AB R32, R33, R32 ;  /* 0x000000202120723e */ /* 0x000fe200000010ff */
[----:B---3--:R-:W-:Y:S01]  /*1f40*/  @UP0 UMOV UR6, UR32 ;  /* 0x0000002000060c82 */ /* 0x008fe20008000000 */
[----:B------:R-:W-:Y:S01]  /*1f50*/  LOP3.LUT R0, R0, 0x60, RZ, 0x3c, !PT ;  /* 0x0000006000007812 */ /* 0x000fe200078e3cff */
[----:B------:R-:W-:Y:S01]  /*1f60*/  @UP0 UMOV UR7, UR33 ;  /* 0x0000002100070c82 */ /* 0x000fe20008000000 */
[----:B------:R-:W-:-:S02]  /*1f70*/  F2FP.BF16.F32.PACK_AB R66, R69, R68 ;  /* 0x000000444542723e */ /* 0x000fc400000010ff */
[----:B------:R-:W-:Y:S01]  /*1f80*/  F2FP.BF16.F32.PACK_AB R67, R71, R70 ;  /* 0x000000464743723e */ /* 0x000fe200000010ff */
[----:B------:R-:W-:Y:S01]  /*1f90*/  VIADD R0, R0, UR20 ;  /* 0x0000001400007c36 */ /* 0x000fe20008000000 */
[----:B------:R-:W-:Y:S01]  /*1fa0*/  F2FP.BF16.F32.PACK_AB R72, R73, R72 ;  /* 0x000000484948723e */ /* 0x000fe200000010ff */
[----:B------:R-:W1:Y:S02]  /*1fb0*/  @!P2 SYNCS.CCTL.IV [UR20+0x1e008] ;  /* 0x01e00800ff00a9b1 */ /* 0x000e640008000014 */
[----:B-1----:R-:W-:Y:S01]  /*1fc0*/  BAR.SYNC.DEFER_BLOCKING 0x0 ;  /* 0x0000000000007b1d */ /* 0x002fe20000010000 */
[----:B------:R-:W-:Y:S02]  /*1fd0*/  F2FP.BF16.F32.PACK_AB R33, R35, R34 ;  /* 0x000000222321723e */ /* 0x000fe400000010ff */
[----:B------:R-:W-:Y:S02]  /*1fe0*/  F2FP.BF16.F32.PACK_AB R73, R75, R74 ;  /* 0x0000004a4b49723e */ /* 0x000fe400000010ff */
[----:B------:R-:W-:-:S02]  /*1ff0*/  F2FP.BF16.F32.PACK_AB R34, R37, R36 ;  /* 0x000000242522723e */ /* 0x000fc400000010ff */
[----:B------:R-:W-:Y:S02]  /*2000*/  F2FP.BF16.F32.PACK_AB R35, R39, R38 ;  /* 0x000000262723723e */ /* 0x000fe400000010ff */
[----:B------:R-:W-:Y:S02]  /*2010*/  F2FP.BF16.F32.PACK_AB R40, R41, R40 ;  /* 0x000000282928723e */ /* 0x000fe400000010ff */
[----:B------:R-:W-:Y:S02]  /*2020*/  F2FP.BF16.F32.PACK_AB R74, R77, R76 ;  /* 0x0000004c4d4a723e */ /* 0x000fe400000010ff */
[----:B------:R-:W-:Y:S02]  /*2030*/  F2FP.BF16.F32.PACK_AB R75, R79, R78 ;  /* 0x0000004e4f4b723e */ /* 0x000fe400000010ff */
[----:B------:R-:W-:Y:S02]  /*2040*/  F2FP.BF16.F32.PACK_AB R80, R81, R80 ;  /* 0x000000505150723e */ /* 0x000fe400000010ff */
[----:B------:R-:W-:-:S02]  /*2050*/  F2FP.BF16.F32.PACK_AB R41, R43, R42 ;  /* 0x0000002a2b29723e */ /* 0x000fc400000010ff */
[----:B------:R-:W-:Y:S02]  /*2060*/  F2FP.BF16.F32.PACK_AB R81, R83, R82 ;  /* 0x000000525351723e */ /* 0x000fe400000010ff */
[----:B------:R-:W-:Y:S02]  /*2070*/  F2FP.BF16.F32.PACK_AB R42, R45, R44 ;  /* 0x0000002c2d2a723e */ /* 0x000fe400000010ff */
[----:B------:R-:W-:Y:S01]  /*2080*/  F2FP.BF16.F32.PACK_AB R43, R47, R46 ;  /* 0x0000002e2f2b723e */ /* 0x000fe200000010ff */
[----:B------:R-:W1:Y:S01]  /*2090*/  @!P2 SYNCS.CCTL.IV [UR20+0x1e010] ;  /* 0x01e01000ff00a9b1 */ /* 0x000e620008000014 */
[----:B------:R-:W-:Y:S01]  /*20a0*/  F2FP.BF16.F32.PACK_AB R48, R49, R48 ;  /* 0x000000303130723e */ /* 0x000fe200000010ff */
[----:B-1----:R-:W-:Y:S01]  /*20b0*/  STSM.16.M88.4 [R2], R56 ;  /* 0x0000003802007844 */ /* 0x002fe20000000200 */
[----:B------:R-:W-:Y:S02]  /*20c0*/  F2FP.BF16.F32.PACK_AB R82, R85, R84 ;  /* 0x000000545552723e */ /* 0x000fe400000010ff */
[----:B------:R-:W-:Y:S01]  /*20d0*/  F2FP.BF16.F32.PACK_AB R83, R87, R86 ;  /* 0x000000565753723e */ /* 0x000fe200000010ff */
[----:B------:R-:W-:Y:S01]  /*20e0*/  STSM.16.M88.4 [R2+0x4000], R24 ;  /* 0x0040001802007844 */ /* 0x000fe20000000200 */
[----:B------:R-:W-:-:S02]  /*20f0*/  F2FP.BF16.F32.PACK_AB R49, R51, R50 ;  /* 0x000000323331723e */ /* 0x000fc400000010ff */
[----:B------:R-:W-:Y:S01]  /*2100*/  F2FP.BF16.F32.PACK_AB R50, R53, R52 ;  /* 0x000000343532723e */ /* 0x000fe200000010ff */
[----:B------:R-:W-:Y:S01]  /*2110*/  STSM.16.M88.4 [R3], R64 ;  /* 0x0000004003007844 */ /* 0x000fe20000000200 */
[----:B------:R-:W-:-:S03]  /*2120*/  F2FP.BF16.F32.PACK_AB R51, R55, R54 ;  /* 0x000000363733723e */ /* 0x000fc600000010ff */
[----:B------:R-:W-:Y:S04]  /*2130*/  STSM.16.M88.4 [R3+0x4000], R32 ;  /* 0x0040002003007844 */ /* 0x000fe80000000200 */
[----:B------:R-:W-:Y:S04]  /*2140*/  STSM.16.M88.4 [R4], R72 ;  /* 0x0000004804007844 */ /* 0x000fe80000000200 */
[----:B------:R-:W-:Y:S04]  /*2150*/  STSM.16.M88.4 [R4+0x4000], R40 ;  /* 0x0040002804007844 */ /* 0x000fe80000000200 */
[----:B------:R-:W-:Y:S04]  /*2160*/  STSM.16.M88.4 [R0], R80 ;  /* 0x0000005000007844 */ /* 0x000fe80000000200 */
[----:B------:R-:W-:Y:S01]  /*2170*/  STSM.16.M88.4 [R0+0x4000], R48 ;  /* 0x0040003000007844 */ /* 0x000fe20000000200 */
[----:B------:R1:W-:Y:S06]  /*2180*/  MEMBAR.ALL.CTA ;  /* 0x0000000000007992 */ /* 0x0003ec0000008000 */
[----:B-1----:R-:W1:Y:S02]  /*2190*/  FENCE.VIEW.ASYNC.S ;  /* 0x00000000000073c6 */ /* 0x002e640000000000 */
[----:B-1----:R-:W-:Y:S06]  /*21a0*/  BAR.SYNC.DEFER_BLOCKING 0x0 ;  /* 0x0000000000007b1d */ /* 0x002fec0000010000 */
[----:B------:R1:W-:Y:S01]  /*21b0*/  @UP1 UTMASTG.2D [UR20], [UR6] ;  /* 0x00000014060013b5 */ /* 0x0003e20008008000 */
[----:B------:R0:W-:Y:S01]  /*21c0*/  UTMACMDFLUSH ;  /* 0x00000000000079b7 */ /* 0x0001e20000000000 */
[----:B------:R-:W-:-:S04]  /*21d0*/  DEPBAR.LE SB0, 0x0 ;  /* 0x000080000000791a */ /* 0x000fc80000000000 */
[----:B------:R-:W-:Y:S06]  /*21e0*/  BAR.SYNC.DEFER_BLOCKING 0x0 ;  /* 0x0000000000007b1d */ /* 0x000fec0000010000 */
[----:B-1----:R-:W-:Y:S05]  /*21f0*/  EXIT ;  /* 0x000000000000794d */ /* 0x002fea0003800000 */
.L_x_48:
[----:B------:R-:W1:Y:S02]  /*2200*/  SYNCS.PHASECHK.TRANS64.TRYWAIT P0, [UR18+0x1e000], R3 ;  /* 0x01e00003ff0075a7 */ /* 0x000e640008000152 */
[----:B-1----:R-:W-:Y:S05]  /*2210*/  @!P0 BRA `(.L_x_48) ;  /* 0xfffffffc00f88947 */ /* 0x002fea000383ffff */
[----:B------:R-:W-:Y:S05]  /*2220*/  BRA `(.L_x_50) ;  /* 0xfffffff800147947 */ /* 0x000fea000383ffff */
.L_x_51:
[----:B------:R-:W-:-:S00]  /*2230*/  BRA `(.L_x_51) ;  /* 0xfffffffc00fc7947 */ /* 0x000fc0000383ffff */
[----:B------:R-:W-:-:S00]  /*2240*/  NOP ;  /* 0x0000000000007918 */ /* 0x000fc00000000000 */
        /* <DEDUP_REMOVED lines=11> */
.L_x_52:


//--------------------- .nv.shared.gluon_wgmma    --------------------------
	.section	.nv.shared.gluon_wgmma,"aw",@nobits
	.sectionflags	@""
	.align	16
	.zero		1024


//--------------------- .nv.shared.reserved.0     --------------------------
	.section	.nv.shared.reserved.0,"aw",@nobits
	.weak		__nv_reservedSMEM_offset_0_alias
	.size		__nv_reservedSMEM_offset_0_alias, 0, 0
	.other		__nv_reservedSMEM_offset_0_alias,@"STO_CUDA_RESERVED_SHARED STV_DEFAULT"
__nv_reservedSMEM_offset_0_alias:
	.zero		0


//--------------------- .nv.constant0.gluon_wgmma --------------------------
	.section	.nv.constant0.gluon_wgmma,"a",@progbits
	.sectionflags	@""
	.align	4
.nv.constant0.gluon_wgmma:
	.zero		608


//--------------------- SYMBOLS --------------------------

	.type		.nv.reservedSmem.offset0,@object
	.size		.nv.reservedSmem.offset0,0x4
